//
// Generated by NVIDIA NVVM Compiler
//
// Compiler Build ID: CL-36424714
// Cuda compilation tools, release 13.0, V13.0.88
// Based on NVVM 20.0.0
//

.version 9.0
.target sm_100
.address_size 64

	// .globl	_Z15wake_gpu_kerneli
// _ZZ19fw_kernel_phase_oneILi16EEvjjPiS0_E9primary_d has been demoted
// _ZZ19fw_kernel_phase_oneILi16EEvjjPiS0_E9primary_p has been demoted
// _ZZ19fw_kernel_phase_twoILi16EEvjjPiS0_E9primary_d has been demoted
// _ZZ19fw_kernel_phase_twoILi16EEvjjPiS0_E9current_d has been demoted
// _ZZ19fw_kernel_phase_twoILi16EEvjjPiS0_E9primary_p has been demoted
// _ZZ19fw_kernel_phase_twoILi16EEvjjPiS0_E9current_p has been demoted
// _ZZ21fw_kernel_phase_threeILi16EEvjjPiS0_E12primaryRow_d has been demoted
// _ZZ21fw_kernel_phase_threeILi16EEvjjPiS0_E12primaryCol_d has been demoted
// _ZZ21fw_kernel_phase_threeILi16EEvjjPiS0_E12primaryRow_p has been demoted

.visible .entry _Z15wake_gpu_kerneli(
	.param .u32 _Z15wake_gpu_kerneli_param_0
)
{


	ret;

}
	// .globl	_Z19fw_kernel_phase_oneILi16EEvjjPiS0_
.visible .entry _Z19fw_kernel_phase_oneILi16EEvjjPiS0_(
	.param .u32 _Z19fw_kernel_phase_oneILi16EEvjjPiS0__param_0,
	.param .u32 _Z19fw_kernel_phase_oneILi16EEvjjPiS0__param_1,
	.param .u64 .ptr .align 1 _Z19fw_kernel_phase_oneILi16EEvjjPiS0__param_2,
	.param .u64 .ptr .align 1 _Z19fw_kernel_phase_oneILi16EEvjjPiS0__param_3
)
{
	.reg .pred 	%p<20>;
	.reg .b32 	%r<144>;
	.reg .b64 	%rd<11>;
	// demoted variable
	.shared .align 4 .b8 _ZZ19fw_kernel_phase_oneILi16EEvjjPiS0_E9primary_d[1024];
	// demoted variable
	.shared .align 4 .b8 _ZZ19fw_kernel_phase_oneILi16EEvjjPiS0_E9primary_p[1024];
	ld.param.u32 	%r60, [_Z19fw_kernel_phase_oneILi16EEvjjPiS0__param_0];
	ld.param.u32 	%r59, [_Z19fw_kernel_phase_oneILi16EEvjjPiS0__param_1];
	ld.param.u64 	%rd3, [_Z19fw_kernel_phase_oneILi16EEvjjPiS0__param_2];
	ld.param.u64 	%rd4, [_Z19fw_kernel_phase_oneILi16EEvjjPiS0__param_3];
	cvta.to.global.u64 	%rd1, %rd4;
	cvta.to.global.u64 	%rd2, %rd3;
	mov.u32 	%r1, %tid.x;
	mov.u32 	%r61, %tid.y;
	shl.b32 	%r62, %r60, 4;
	add.s32 	%r2, %r62, %r61;
	add.s32 	%r3, %r62, %r1;
	max.u32 	%r63, %r2, %r3;
	setp.lt.u32 	%p1, %r63, %r59;
	setp.ge.u32 	%p2, %r63, %r59;
	shl.b32 	%r64, %r61, 6;
	mov.u32 	%r65, _ZZ19fw_kernel_phase_oneILi16EEvjjPiS0_E9primary_d;
	add.s32 	%r4, %r65, %r64;
	shl.b32 	%r66, %r1, 2;
	add.s32 	%r5, %r4, %r66;
	mov.u32 	%r67, _ZZ19fw_kernel_phase_oneILi16EEvjjPiS0_E9primary_p;
	add.s32 	%r68, %r67, %r64;
	add.s32 	%r6, %r68, %r66;
	@%p2 bra 	$L__BB1_2;
	mad.lo.s32 	%r72, %r2, %r59, %r3;
	mul.wide.u32 	%rd5, %r72, 4;
	add.s64 	%rd6, %rd2, %rd5;
	ld.global.u32 	%r73, [%rd6];
	st.shared.u32 	[%r5], %r73;
	add.s64 	%rd7, %rd1, %rd5;
	ld.global.u32 	%r128, [%rd7];
	st.shared.u32 	[%r6], %r128;
	bra.uni 	$L__BB1_3;
$L__BB1_2:
	mov.b32 	%r70, 1061109567;
	st.shared.u32 	[%r5], %r70;
	mov.b32 	%r71, -1;
	st.shared.u32 	[%r6], %r71;
$L__BB1_3:
	bar.sync 	0;
	add.s32 	%r9, %r65, %r66;
	add.s32 	%r10, %r67, %r66;
	ld.shared.u32 	%r77, [%r4];
	ld.shared.u32 	%r78, [%r9];
	add.s32 	%r11, %r78, %r77;
	bar.sync 	0;
	ld.shared.u32 	%r79, [%r5];
	setp.ge.s32 	%p3, %r11, %r79;
	@%p3 bra 	$L__BB1_5;
	st.shared.u32 	[%r5], %r11;
	ld.shared.u32 	%r128, [%r10];
$L__BB1_5:
	bar.sync 	0;
	st.shared.u32 	[%r6], %r128;
	ld.shared.u32 	%r80, [%r4+4];
	ld.shared.u32 	%r81, [%r9+64];
	add.s32 	%r14, %r81, %r80;
	bar.sync 	0;
	ld.shared.u32 	%r82, [%r5];
	setp.ge.s32 	%p4, %r14, %r82;
	@%p4 bra 	$L__BB1_7;
	st.shared.u32 	[%r5], %r14;
	ld.shared.u32 	%r128, [%r10+64];
$L__BB1_7:
	bar.sync 	0;
	st.shared.u32 	[%r6], %r128;
	ld.shared.u32 	%r83, [%r4+8];
	ld.shared.u32 	%r84, [%r9+128];
	add.s32 	%r17, %r84, %r83;
	bar.sync 	0;
	ld.shared.u32 	%r85, [%r5];
	setp.ge.s32 	%p5, %r17, %r85;
	@%p5 bra 	$L__BB1_9;
	st.shared.u32 	[%r5], %r17;
	ld.shared.u32 	%r128, [%r10+128];
$L__BB1_9:
	bar.sync 	0;
	st.shared.u32 	[%r6], %r128;
	ld.shared.u32 	%r86, [%r4+12];
	ld.shared.u32 	%r87, [%r9+192];
	add.s32 	%r20, %r87, %r86;
	bar.sync 	0;
	ld.shared.u32 	%r88, [%r5];
	setp.ge.s32 	%p6, %r20, %r88;
	@%p6 bra 	$L__BB1_11;
	st.shared.u32 	[%r5], %r20;
	ld.shared.u32 	%r128, [%r10+192];
$L__BB1_11:
	bar.sync 	0;
	st.shared.u32 	[%r6], %r128;
	ld.shared.u32 	%r89, [%r4+16];
	ld.shared.u32 	%r90, [%r9+256];
	add.s32 	%r23, %r90, %r89;
	bar.sync 	0;
	ld.shared.u32 	%r91, [%r5];
	setp.ge.s32 	%p7, %r23, %r91;
	@%p7 bra 	$L__BB1_13;
	st.shared.u32 	[%r5], %r23;
	ld.shared.u32 	%r128, [%r10+256];
$L__BB1_13:
	bar.sync 	0;
	st.shared.u32 	[%r6], %r128;
	ld.shared.u32 	%r92, [%r4+20];
	ld.shared.u32 	%r93, [%r9+320];
	add.s32 	%r26, %r93, %r92;
	bar.sync 	0;
	ld.shared.u32 	%r94, [%r5];
	setp.ge.s32 	%p8, %r26, %r94;
	@%p8 bra 	$L__BB1_15;
	st.shared.u32 	[%r5], %r26;
	ld.shared.u32 	%r128, [%r10+320];
$L__BB1_15:
	bar.sync 	0;
	st.shared.u32 	[%r6], %r128;
	ld.shared.u32 	%r95, [%r4+24];
	ld.shared.u32 	%r96, [%r9+384];
	add.s32 	%r29, %r96, %r95;
	bar.sync 	0;
	ld.shared.u32 	%r97, [%r5];
	setp.ge.s32 	%p9, %r29, %r97;
	@%p9 bra 	$L__BB1_17;
	st.shared.u32 	[%r5], %r29;
	ld.shared.u32 	%r128, [%r10+384];
$L__BB1_17:
	bar.sync 	0;
	st.shared.u32 	[%r6], %r128;
	ld.shared.u32 	%r98, [%r4+28];
	ld.shared.u32 	%r99, [%r9+448];
	add.s32 	%r32, %r99, %r98;
	bar.sync 	0;
	ld.shared.u32 	%r100, [%r5];
	setp.ge.s32 	%p10, %r32, %r100;
	@%p10 bra 	$L__BB1_19;
	st.shared.u32 	[%r5], %r32;
	ld.shared.u32 	%r128, [%r10+448];
$L__BB1_19:
	bar.sync 	0;
	st.shared.u32 	[%r6], %r128;
	ld.shared.u32 	%r101, [%r4+32];
	ld.shared.u32 	%r102, [%r9+512];
	add.s32 	%r35, %r102, %r101;
	bar.sync 	0;
	ld.shared.u32 	%r103, [%r5];
	setp.ge.s32 	%p11, %r35, %r103;
	@%p11 bra 	$L__BB1_21;
	st.shared.u32 	[%r5], %r35;
	ld.shared.u32 	%r128, [%r10+512];
$L__BB1_21:
	bar.sync 	0;
	st.shared.u32 	[%r6], %r128;
	ld.shared.u32 	%r104, [%r4+36];
	ld.shared.u32 	%r105, [%r9+576];
	add.s32 	%r38, %r105, %r104;
	bar.sync 	0;
	ld.shared.u32 	%r106, [%r5];
	setp.ge.s32 	%p12, %r38, %r106;
	@%p12 bra 	$L__BB1_23;
	st.shared.u32 	[%r5], %r38;
	ld.shared.u32 	%r128, [%r10+576];
$L__BB1_23:
	bar.sync 	0;
	st.shared.u32 	[%r6], %r128;
	ld.shared.u32 	%r107, [%r4+40];
	ld.shared.u32 	%r108, [%r9+640];
	add.s32 	%r41, %r108, %r107;
	bar.sync 	0;
	ld.shared.u32 	%r109, [%r5];
	setp.ge.s32 	%p13, %r41, %r109;
	@%p13 bra 	$L__BB1_25;
	st.shared.u32 	[%r5], %r41;
	ld.shared.u32 	%r128, [%r10+640];
$L__BB1_25:
	bar.sync 	0;
	st.shared.u32 	[%r6], %r128;
	ld.shared.u32 	%r110, [%r4+44];
	ld.shared.u32 	%r111, [%r9+704];
	add.s32 	%r44, %r111, %r110;
	bar.sync 	0;
	ld.shared.u32 	%r112, [%r5];
	setp.ge.s32 	%p14, %r44, %r112;
	@%p14 bra 	$L__BB1_27;
	st.shared.u32 	[%r5], %r44;
	ld.shared.u32 	%r128, [%r10+704];
$L__BB1_27:
	bar.sync 	0;
	st.shared.u32 	[%r6], %r128;
	ld.shared.u32 	%r113, [%r4+48];
	ld.shared.u32 	%r114, [%r9+768];
	add.s32 	%r47, %r114, %r113;
	bar.sync 	0;
	ld.shared.u32 	%r115, [%r5];
	setp.ge.s32 	%p15, %r47, %r115;
	@%p15 bra 	$L__BB1_29;
	st.shared.u32 	[%r5], %r47;
	ld.shared.u32 	%r128, [%r10+768];
$L__BB1_29:
	bar.sync 	0;
	st.shared.u32 	[%r6], %r128;
	ld.shared.u32 	%r116, [%r4+52];
	ld.shared.u32 	%r117, [%r9+832];
	add.s32 	%r50, %r117, %r116;
	bar.sync 	0;
	ld.shared.u32 	%r118, [%r5];
	setp.ge.s32 	%p16, %r50, %r118;
	@%p16 bra 	$L__BB1_31;
	st.shared.u32 	[%r5], %r50;
	ld.shared.u32 	%r128, [%r10+832];
$L__BB1_31:
	bar.sync 	0;
	st.shared.u32 	[%r6], %r128;
	ld.shared.u32 	%r119, [%r4+56];
	ld.shared.u32 	%r120, [%r9+896];
	add.s32 	%r53, %r120, %r119;
	bar.sync 	0;
	ld.shared.u32 	%r121, [%r5];
	setp.ge.s32 	%p17, %r53, %r121;
	@%p17 bra 	$L__BB1_33;
	st.shared.u32 	[%r5], %r53;
	ld.shared.u32 	%r128, [%r10+896];
$L__BB1_33:
	bar.sync 	0;
	st.shared.u32 	[%r6], %r128;
	ld.shared.u32 	%r122, [%r4+60];
	ld.shared.u32 	%r123, [%r9+960];
	add.s32 	%r56, %r123, %r122;
	bar.sync 	0;
	ld.shared.u32 	%r124, [%r5];
	setp.ge.s32 	%p18, %r56, %r124;
	@%p18 bra 	$L__BB1_35;
	st.shared.u32 	[%r5], %r56;
	ld.shared.u32 	%r128, [%r10+960];
$L__BB1_35:
	bar.sync 	0;
	st.shared.u32 	[%r6], %r128;
	not.pred 	%p19, %p1;
	@%p19 bra 	$L__BB1_37;
	ld.shared.u32 	%r125, [%r5];
	mad.lo.s32 	%r126, %r2, %r59, %r3;
	mul.wide.u32 	%rd8, %r126, 4;
	add.s64 	%rd9, %rd2, %rd8;
	st.global.u32 	[%rd9], %r125;
	add.s64 	%rd10, %rd1, %rd8;
	st.global.u32 	[%rd10], %r128;
$L__BB1_37:
	ret;

}
	// .globl	_Z19fw_kernel_phase_twoILi16EEvjjPiS0_
.visible .entry _Z19fw_kernel_phase_twoILi16EEvjjPiS0_(
	.param .u32 _Z19fw_kernel_phase_twoILi16EEvjjPiS0__param_0,
	.param .u32 _Z19fw_kernel_phase_twoILi16EEvjjPiS0__param_1,
	.param .u64 .ptr .align 1 _Z19fw_kernel_phase_twoILi16EEvjjPiS0__param_2,
	.param .u64 .ptr .align 1 _Z19fw_kernel_phase_twoILi16EEvjjPiS0__param_3
)
{
	.reg .pred 	%p<40>;
	.reg .b32 	%r<259>;
	.reg .b64 	%rd<14>;
	// demoted variable
	.shared .align 4 .b8 _ZZ19fw_kernel_phase_twoILi16EEvjjPiS0_E9primary_d[1024];
	// demoted variable
	.shared .align 4 .b8 _ZZ19fw_kernel_phase_twoILi16EEvjjPiS0_E9current_d[1024];
	// demoted variable
	.shared .align 4 .b8 _ZZ19fw_kernel_phase_twoILi16EEvjjPiS0_E9primary_p[1024];
	// demoted variable
	.shared .align 4 .b8 _ZZ19fw_kernel_phase_twoILi16EEvjjPiS0_E9current_p[1024];
	ld.param.u32 	%r83, [_Z19fw_kernel_phase_twoILi16EEvjjPiS0__param_0];
	ld.param.u32 	%r84, [_Z19fw_kernel_phase_twoILi16EEvjjPiS0__param_1];
	ld.param.u64 	%rd3, [_Z19fw_kernel_phase_twoILi16EEvjjPiS0__param_2];
	ld.param.u64 	%rd4, [_Z19fw_kernel_phase_twoILi16EEvjjPiS0__param_3];
	cvta.to.global.u64 	%rd1, %rd4;
	cvta.to.global.u64 	%rd2, %rd3;
	mov.u32 	%r1, %ctaid.x;
	setp.eq.s32 	%p2, %r1, %r83;
	@%p2 bra 	$L__BB2_76;
	mov.u32 	%r2, %tid.x;
	mov.u32 	%r3, %tid.y;
	shl.b32 	%r85, %r83, 4;
	add.s32 	%r4, %r85, %r3;
	add.s32 	%r5, %r85, %r2;
	shl.b32 	%r86, %r3, 6;
	mov.u32 	%r87, _ZZ19fw_kernel_phase_twoILi16EEvjjPiS0_E9primary_d;
	add.s32 	%r6, %r87, %r86;
	max.u32 	%r88, %r4, %r5;
	setp.ge.u32 	%p3, %r88, %r84;
	@%p3 bra 	$L__BB2_3;
	mad.lo.s32 	%r97, %r4, %r84, %r5;
	mul.wide.u32 	%rd5, %r97, 4;
	add.s64 	%rd6, %rd2, %rd5;
	ld.global.u32 	%r98, [%rd6];
	shl.b32 	%r99, %r2, 2;
	add.s32 	%r100, %r6, %r99;
	st.shared.u32 	[%r100], %r98;
	add.s64 	%rd7, %rd1, %rd5;
	ld.global.u32 	%r101, [%rd7];
	mov.u32 	%r103, _ZZ19fw_kernel_phase_twoILi16EEvjjPiS0_E9primary_p;
	add.s32 	%r104, %r103, %r86;
	add.s32 	%r105, %r104, %r99;
	st.shared.u32 	[%r105], %r101;
	bra.uni 	$L__BB2_4;
$L__BB2_3:
	shl.b32 	%r89, %r2, 2;
	add.s32 	%r90, %r6, %r89;
	mov.b32 	%r91, 1061109567;
	st.shared.u32 	[%r90], %r91;
	mov.u32 	%r93, _ZZ19fw_kernel_phase_twoILi16EEvjjPiS0_E9primary_p;
	add.s32 	%r94, %r93, %r86;
	add.s32 	%r95, %r94, %r89;
	mov.b32 	%r96, -1;
	st.shared.u32 	[%r95], %r96;
$L__BB2_4:
	mov.u32 	%r7, %ctaid.y;
	setp.eq.s32 	%p4, %r7, 0;
	selp.b32 	%r106, %r83, %r1, %p4;
	selp.b32 	%r107, %r1, %r83, %p4;
	shl.b32 	%r108, %r107, 4;
	add.s32 	%r8, %r108, %r2;
	shl.b32 	%r109, %r106, 4;
	add.s32 	%r9, %r109, %r3;
	max.u32 	%r110, %r9, %r8;
	setp.lt.u32 	%p1, %r110, %r84;
	setp.ge.u32 	%p5, %r110, %r84;
	mov.u32 	%r112, _ZZ19fw_kernel_phase_twoILi16EEvjjPiS0_E9current_d;
	add.s32 	%r10, %r112, %r86;
	shl.b32 	%r113, %r2, 2;
	add.s32 	%r11, %r10, %r113;
	mov.u32 	%r114, _ZZ19fw_kernel_phase_twoILi16EEvjjPiS0_E9current_p;
	add.s32 	%r115, %r114, %r86;
	add.s32 	%r12, %r115, %r113;
	@%p5 bra 	$L__BB2_6;
	mad.lo.s32 	%r119, %r9, %r84, %r8;
	mul.wide.u32 	%rd8, %r119, 4;
	add.s64 	%rd9, %rd2, %rd8;
	ld.global.u32 	%r120, [%rd9];
	st.shared.u32 	[%r11], %r120;
	add.s64 	%rd10, %rd1, %rd8;
	ld.global.u32 	%r244, [%rd10];
	st.shared.u32 	[%r12], %r244;
	bra.uni 	$L__BB2_7;
$L__BB2_6:
	mov.b32 	%r117, 1061109567;
	st.shared.u32 	[%r11], %r117;
	mov.b32 	%r118, -1;
	st.shared.u32 	[%r12], %r118;
$L__BB2_7:
	setp.eq.s32 	%p6, %r7, 0;
	bar.sync 	0;
	@%p6 bra 	$L__BB2_41;
	add.s32 	%r15, %r87, %r113;
	mov.u32 	%r123, _ZZ19fw_kernel_phase_twoILi16EEvjjPiS0_E9primary_p;
	add.s32 	%r16, %r123, %r113;
	ld.shared.u32 	%r124, [%r10];
	ld.shared.u32 	%r125, [%r15];
	add.s32 	%r17, %r125, %r124;
	bar.sync 	0;
	ld.shared.u32 	%r126, [%r11];
	setp.lt.s32 	%p7, %r17, %r126;
	@%p7 bra 	$L__BB2_9;
	bra.uni 	$L__BB2_10;
$L__BB2_9:
	st.shared.u32 	[%r11], %r17;
	ld.shared.u32 	%r127, [%r16];
	st.shared.u32 	[%r12], %r127;
$L__BB2_10:
	bar.sync 	0;
	ld.shared.u32 	%r128, [%r10+4];
	ld.shared.u32 	%r129, [%r15+64];
	add.s32 	%r68, %r129, %r128;
	bar.sync 	0;
	ld.shared.u32 	%r130, [%r11];
	setp.ge.s32 	%p8, %r68, %r130;
	@%p8 bra 	$L__BB2_12;
	st.shared.u32 	[%r11], %r68;
	ld.shared.u32 	%r131, [%r16+64];
	st.shared.u32 	[%r12], %r131;
$L__BB2_12:
	bar.sync 	0;
	ld.shared.u32 	%r132, [%r10+8];
	ld.shared.u32 	%r133, [%r15+128];
	add.s32 	%r69, %r133, %r132;
	bar.sync 	0;
	ld.shared.u32 	%r134, [%r11];
	setp.ge.s32 	%p9, %r69, %r134;
	@%p9 bra 	$L__BB2_14;
	st.shared.u32 	[%r11], %r69;
	ld.shared.u32 	%r135, [%r16+128];
	st.shared.u32 	[%r12], %r135;
$L__BB2_14:
	bar.sync 	0;
	ld.shared.u32 	%r136, [%r10+12];
	ld.shared.u32 	%r137, [%r15+192];
	add.s32 	%r70, %r137, %r136;
	bar.sync 	0;
	ld.shared.u32 	%r138, [%r11];
	setp.ge.s32 	%p10, %r70, %r138;
	@%p10 bra 	$L__BB2_16;
	st.shared.u32 	[%r11], %r70;
	ld.shared.u32 	%r139, [%r16+192];
	st.shared.u32 	[%r12], %r139;
$L__BB2_16:
	bar.sync 	0;
	ld.shared.u32 	%r140, [%r10+16];
	ld.shared.u32 	%r141, [%r15+256];
	add.s32 	%r71, %r141, %r140;
	bar.sync 	0;
	ld.shared.u32 	%r142, [%r11];
	setp.ge.s32 	%p11, %r71, %r142;
	@%p11 bra 	$L__BB2_18;
	st.shared.u32 	[%r11], %r71;
	ld.shared.u32 	%r143, [%r16+256];
	st.shared.u32 	[%r12], %r143;
$L__BB2_18:
	bar.sync 	0;
	ld.shared.u32 	%r144, [%r10+20];
	ld.shared.u32 	%r145, [%r15+320];
	add.s32 	%r72, %r145, %r144;
	bar.sync 	0;
	ld.shared.u32 	%r146, [%r11];
	setp.ge.s32 	%p12, %r72, %r146;
	@%p12 bra 	$L__BB2_20;
	st.shared.u32 	[%r11], %r72;
	ld.shared.u32 	%r147, [%r16+320];
	st.shared.u32 	[%r12], %r147;
$L__BB2_20:
	bar.sync 	0;
	ld.shared.u32 	%r148, [%r10+24];
	ld.shared.u32 	%r149, [%r15+384];
	add.s32 	%r73, %r149, %r148;
	bar.sync 	0;
	ld.shared.u32 	%r150, [%r11];
	setp.ge.s32 	%p13, %r73, %r150;
	@%p13 bra 	$L__BB2_22;
	st.shared.u32 	[%r11], %r73;
	ld.shared.u32 	%r151, [%r16+384];
	st.shared.u32 	[%r12], %r151;
$L__BB2_22:
	bar.sync 	0;
	ld.shared.u32 	%r152, [%r10+28];
	ld.shared.u32 	%r153, [%r15+448];
	add.s32 	%r74, %r153, %r152;
	bar.sync 	0;
	ld.shared.u32 	%r154, [%r11];
	setp.ge.s32 	%p14, %r74, %r154;
	@%p14 bra 	$L__BB2_24;
	st.shared.u32 	[%r11], %r74;
	ld.shared.u32 	%r155, [%r16+448];
	st.shared.u32 	[%r12], %r155;
$L__BB2_24:
	bar.sync 	0;
	ld.shared.u32 	%r156, [%r10+32];
	ld.shared.u32 	%r157, [%r15+512];
	add.s32 	%r75, %r157, %r156;
	bar.sync 	0;
	ld.shared.u32 	%r158, [%r11];
	setp.ge.s32 	%p15, %r75, %r158;
	@%p15 bra 	$L__BB2_26;
	st.shared.u32 	[%r11], %r75;
	ld.shared.u32 	%r159, [%r16+512];
	st.shared.u32 	[%r12], %r159;
$L__BB2_26:
	bar.sync 	0;
	ld.shared.u32 	%r160, [%r10+36];
	ld.shared.u32 	%r161, [%r15+576];
	add.s32 	%r76, %r161, %r160;
	bar.sync 	0;
	ld.shared.u32 	%r162, [%r11];
	setp.ge.s32 	%p16, %r76, %r162;
	@%p16 bra 	$L__BB2_28;
	st.shared.u32 	[%r11], %r76;
	ld.shared.u32 	%r163, [%r16+576];
	st.shared.u32 	[%r12], %r163;
$L__BB2_28:
	bar.sync 	0;
	ld.shared.u32 	%r164, [%r10+40];
	ld.shared.u32 	%r165, [%r15+640];
	add.s32 	%r77, %r165, %r164;
	bar.sync 	0;
	ld.shared.u32 	%r166, [%r11];
	setp.ge.s32 	%p17, %r77, %r166;
	@%p17 bra 	$L__BB2_30;
	st.shared.u32 	[%r11], %r77;
	ld.shared.u32 	%r167, [%r16+640];
	st.shared.u32 	[%r12], %r167;
$L__BB2_30:
	bar.sync 	0;
	ld.shared.u32 	%r168, [%r10+44];
	ld.shared.u32 	%r169, [%r15+704];
	add.s32 	%r78, %r169, %r168;
	bar.sync 	0;
	ld.shared.u32 	%r170, [%r11];
	setp.ge.s32 	%p18, %r78, %r170;
	@%p18 bra 	$L__BB2_32;
	st.shared.u32 	[%r11], %r78;
	ld.shared.u32 	%r171, [%r16+704];
	st.shared.u32 	[%r12], %r171;
$L__BB2_32:
	bar.sync 	0;
	ld.shared.u32 	%r172, [%r10+48];
	ld.shared.u32 	%r173, [%r15+768];
	add.s32 	%r79, %r173, %r172;
	bar.sync 	0;
	ld.shared.u32 	%r174, [%r11];
	setp.ge.s32 	%p19, %r79, %r174;
	@%p19 bra 	$L__BB2_34;
	st.shared.u32 	[%r11], %r79;
	ld.shared.u32 	%r175, [%r16+768];
	st.shared.u32 	[%r12], %r175;
$L__BB2_34:
	bar.sync 	0;
	ld.shared.u32 	%r176, [%r10+52];
	ld.shared.u32 	%r177, [%r15+832];
	add.s32 	%r80, %r177, %r176;
	bar.sync 	0;
	ld.shared.u32 	%r178, [%r11];
	setp.ge.s32 	%p20, %r80, %r178;
	@%p20 bra 	$L__BB2_36;
	st.shared.u32 	[%r11], %r80;
	ld.shared.u32 	%r179, [%r16+832];
	st.shared.u32 	[%r12], %r179;
$L__BB2_36:
	bar.sync 	0;
	ld.shared.u32 	%r180, [%r10+56];
	ld.shared.u32 	%r181, [%r15+896];
	add.s32 	%r81, %r181, %r180;
	bar.sync 	0;
	ld.shared.u32 	%r182, [%r11];
	setp.ge.s32 	%p21, %r81, %r182;
	@%p21 bra 	$L__BB2_38;
	st.shared.u32 	[%r11], %r81;
	ld.shared.u32 	%r183, [%r16+896];
	st.shared.u32 	[%r12], %r183;
$L__BB2_38:
	bar.sync 	0;
	ld.shared.u32 	%r184, [%r10+60];
	ld.shared.u32 	%r185, [%r15+960];
	add.s32 	%r82, %r185, %r184;
	bar.sync 	0;
	ld.shared.u32 	%r186, [%r11];
	setp.ge.s32 	%p22, %r82, %r186;
	@%p22 bra 	$L__BB2_40;
	st.shared.u32 	[%r11], %r82;
	ld.shared.u32 	%r187, [%r16+960];
	st.shared.u32 	[%r12], %r187;
$L__BB2_40:
	bar.sync 	0;
	bra.uni 	$L__BB2_74;
$L__BB2_41:
	add.s32 	%r18, %r112, %r113;
	add.s32 	%r19, %r114, %r113;
	ld.shared.u32 	%r191, [%r6];
	ld.shared.u32 	%r192, [%r18];
	add.s32 	%r20, %r192, %r191;
	bar.sync 	0;
	ld.shared.u32 	%r193, [%r11];
	setp.ge.s32 	%p23, %r20, %r193;
	@%p23 bra 	$L__BB2_43;
	st.shared.u32 	[%r11], %r20;
	ld.shared.u32 	%r244, [%r19];
$L__BB2_43:
	bar.sync 	0;
	st.shared.u32 	[%r12], %r244;
	ld.shared.u32 	%r194, [%r6+4];
	ld.shared.u32 	%r195, [%r18+64];
	add.s32 	%r23, %r195, %r194;
	bar.sync 	0;
	ld.shared.u32 	%r196, [%r11];
	setp.ge.s32 	%p24, %r23, %r196;
	@%p24 bra 	$L__BB2_45;
	st.shared.u32 	[%r11], %r23;
	ld.shared.u32 	%r244, [%r19+64];
$L__BB2_45:
	bar.sync 	0;
	st.shared.u32 	[%r12], %r244;
	ld.shared.u32 	%r197, [%r6+8];
	ld.shared.u32 	%r198, [%r18+128];
	add.s32 	%r26, %r198, %r197;
	bar.sync 	0;
	ld.shared.u32 	%r199, [%r11];
	setp.ge.s32 	%p25, %r26, %r199;
	@%p25 bra 	$L__BB2_47;
	st.shared.u32 	[%r11], %r26;
	ld.shared.u32 	%r244, [%r19+128];
$L__BB2_47:
	bar.sync 	0;
	st.shared.u32 	[%r12], %r244;
	ld.shared.u32 	%r200, [%r6+12];
	ld.shared.u32 	%r201, [%r18+192];
	add.s32 	%r29, %r201, %r200;
	bar.sync 	0;
	ld.shared.u32 	%r202, [%r11];
	setp.ge.s32 	%p26, %r29, %r202;
	@%p26 bra 	$L__BB2_49;
	st.shared.u32 	[%r11], %r29;
	ld.shared.u32 	%r244, [%r19+192];
$L__BB2_49:
	bar.sync 	0;
	st.shared.u32 	[%r12], %r244;
	ld.shared.u32 	%r203, [%r6+16];
	ld.shared.u32 	%r204, [%r18+256];
	add.s32 	%r32, %r204, %r203;
	bar.sync 	0;
	ld.shared.u32 	%r205, [%r11];
	setp.ge.s32 	%p27, %r32, %r205;
	@%p27 bra 	$L__BB2_51;
	st.shared.u32 	[%r11], %r32;
	ld.shared.u32 	%r244, [%r19+256];
$L__BB2_51:
	bar.sync 	0;
	st.shared.u32 	[%r12], %r244;
	ld.shared.u32 	%r206, [%r6+20];
	ld.shared.u32 	%r207, [%r18+320];
	add.s32 	%r35, %r207, %r206;
	bar.sync 	0;
	ld.shared.u32 	%r208, [%r11];
	setp.ge.s32 	%p28, %r35, %r208;
	@%p28 bra 	$L__BB2_53;
	st.shared.u32 	[%r11], %r35;
	ld.shared.u32 	%r244, [%r19+320];
$L__BB2_53:
	bar.sync 	0;
	st.shared.u32 	[%r12], %r244;
	ld.shared.u32 	%r209, [%r6+24];
	ld.shared.u32 	%r210, [%r18+384];
	add.s32 	%r38, %r210, %r209;
	bar.sync 	0;
	ld.shared.u32 	%r211, [%r11];
	setp.ge.s32 	%p29, %r38, %r211;
	@%p29 bra 	$L__BB2_55;
	st.shared.u32 	[%r11], %r38;
	ld.shared.u32 	%r244, [%r19+384];
$L__BB2_55:
	bar.sync 	0;
	st.shared.u32 	[%r12], %r244;
	ld.shared.u32 	%r212, [%r6+28];
	ld.shared.u32 	%r213, [%r18+448];
	add.s32 	%r41, %r213, %r212;
	bar.sync 	0;
	ld.shared.u32 	%r214, [%r11];
	setp.ge.s32 	%p30, %r41, %r214;
	@%p30 bra 	$L__BB2_57;
	st.shared.u32 	[%r11], %r41;
	ld.shared.u32 	%r244, [%r19+448];
$L__BB2_57:
	bar.sync 	0;
	st.shared.u32 	[%r12], %r244;
	ld.shared.u32 	%r215, [%r6+32];
	ld.shared.u32 	%r216, [%r18+512];
	add.s32 	%r44, %r216, %r215;
	bar.sync 	0;
	ld.shared.u32 	%r217, [%r11];
	setp.ge.s32 	%p31, %r44, %r217;
	@%p31 bra 	$L__BB2_59;
	st.shared.u32 	[%r11], %r44;
	ld.shared.u32 	%r244, [%r19+512];
$L__BB2_59:
	bar.sync 	0;
	st.shared.u32 	[%r12], %r244;
	ld.shared.u32 	%r218, [%r6+36];
	ld.shared.u32 	%r219, [%r18+576];
	add.s32 	%r47, %r219, %r218;
	bar.sync 	0;
	ld.shared.u32 	%r220, [%r11];
	setp.ge.s32 	%p32, %r47, %r220;
	@%p32 bra 	$L__BB2_61;
	st.shared.u32 	[%r11], %r47;
	ld.shared.u32 	%r244, [%r19+576];
$L__BB2_61:
	bar.sync 	0;
	st.shared.u32 	[%r12], %r244;
	ld.shared.u32 	%r221, [%r6+40];
	ld.shared.u32 	%r222, [%r18+640];
	add.s32 	%r50, %r222, %r221;
	bar.sync 	0;
	ld.shared.u32 	%r223, [%r11];
	setp.ge.s32 	%p33, %r50, %r223;
	@%p33 bra 	$L__BB2_63;
	st.shared.u32 	[%r11], %r50;
	ld.shared.u32 	%r244, [%r19+640];
$L__BB2_63:
	bar.sync 	0;
	st.shared.u32 	[%r12], %r244;
	ld.shared.u32 	%r224, [%r6+44];
	ld.shared.u32 	%r225, [%r18+704];
	add.s32 	%r53, %r225, %r224;
	bar.sync 	0;
	ld.shared.u32 	%r226, [%r11];
	setp.ge.s32 	%p34, %r53, %r226;
	@%p34 bra 	$L__BB2_65;
	st.shared.u32 	[%r11], %r53;
	ld.shared.u32 	%r244, [%r19+704];
$L__BB2_65:
	bar.sync 	0;
	st.shared.u32 	[%r12], %r244;
	ld.shared.u32 	%r227, [%r6+48];
	ld.shared.u32 	%r228, [%r18+768];
	add.s32 	%r56, %r228, %r227;
	bar.sync 	0;
	ld.shared.u32 	%r229, [%r11];
	setp.ge.s32 	%p35, %r56, %r229;
	@%p35 bra 	$L__BB2_67;
	st.shared.u32 	[%r11], %r56;
	ld.shared.u32 	%r244, [%r19+768];
$L__BB2_67:
	bar.sync 	0;
	st.shared.u32 	[%r12], %r244;
	ld.shared.u32 	%r230, [%r6+52];
	ld.shared.u32 	%r231, [%r18+832];
	add.s32 	%r59, %r231, %r230;
	bar.sync 	0;
	ld.shared.u32 	%r232, [%r11];
	setp.ge.s32 	%p36, %r59, %r232;
	@%p36 bra 	$L__BB2_69;
	st.shared.u32 	[%r11], %r59;
	ld.shared.u32 	%r244, [%r19+832];
$L__BB2_69:
	bar.sync 	0;
	st.shared.u32 	[%r12], %r244;
	ld.shared.u32 	%r233, [%r6+56];
	ld.shared.u32 	%r234, [%r18+896];
	add.s32 	%r62, %r234, %r233;
	bar.sync 	0;
	ld.shared.u32 	%r235, [%r11];
	setp.ge.s32 	%p37, %r62, %r235;
	@%p37 bra 	$L__BB2_71;
	st.shared.u32 	[%r11], %r62;
	ld.shared.u32 	%r244, [%r19+896];
$L__BB2_71:
	bar.sync 	0;
	st.shared.u32 	[%r12], %r244;
	ld.shared.u32 	%r236, [%r6+60];
	ld.shared.u32 	%r237, [%r18+960];
	add.s32 	%r65, %r237, %r236;
	bar.sync 	0;
	ld.shared.u32 	%r238, [%r11];
	setp.ge.s32 	%p38, %r65, %r238;
	@%p38 bra 	$L__BB2_73;
	st.shared.u32 	[%r11], %r65;
	ld.shared.u32 	%r244, [%r19+960];
$L__BB2_73:
	bar.sync 	0;
	st.shared.u32 	[%r12], %r244;
$L__BB2_74:
	not.pred 	%p39, %p1;
	@%p39 bra 	$L__BB2_76;
	ld.shared.u32 	%r239, [%r11];
	mad.lo.s32 	%r240, %r9, %r84, %r8;
	mul.wide.u32 	%rd11, %r240, 4;
	add.s64 	%rd12, %rd2, %rd11;
	st.global.u32 	[%rd12], %r239;
	ld.shared.u32 	%r241, [%r12];
	add.s64 	%rd13, %rd1, %rd11;
	st.global.u32 	[%rd13], %r241;
$L__BB2_76:
	ret;

}
	// .globl	_Z21fw_kernel_phase_threeILi16EEvjjPiS0_
.visible .entry _Z21fw_kernel_phase_threeILi16EEvjjPiS0_(
	.param .u32 _Z21fw_kernel_phase_threeILi16EEvjjPiS0__param_0,
	.param .u32 _Z21fw_kernel_phase_threeILi16EEvjjPiS0__param_1,
	.param .u64 .ptr .align 1 _Z21fw_kernel_phase_threeILi16EEvjjPiS0__param_2,
	.param .u64 .ptr .align 1 _Z21fw_kernel_phase_threeILi16EEvjjPiS0__param_3
)
{
	.reg .pred 	%p<25>;
	.reg .b32 	%r<190>;
	.reg .b64 	%rd<16>;
	// demoted variable
	.shared .align 4 .b8 _ZZ21fw_kernel_phase_threeILi16EEvjjPiS0_E12primaryRow_d[1024];
	// demoted variable
	.shared .align 4 .b8 _ZZ21fw_kernel_phase_threeILi16EEvjjPiS0_E12primaryCol_d[1024];
	// demoted variable
	.shared .align 4 .b8 _ZZ21fw_kernel_phase_threeILi16EEvjjPiS0_E12primaryRow_p[1024];
	ld.param.u32 	%r82, [_Z21fw_kernel_phase_threeILi16EEvjjPiS0__param_0];
	ld.param.u32 	%r83, [_Z21fw_kernel_phase_threeILi16EEvjjPiS0__param_1];
	ld.param.u64 	%rd3, [_Z21fw_kernel_phase_threeILi16EEvjjPiS0__param_2];
	ld.param.u64 	%rd4, [_Z21fw_kernel_phase_threeILi16EEvjjPiS0__param_3];
	cvta.to.global.u64 	%rd1, %rd4;
	cvta.to.global.u64 	%rd2, %rd3;
	mov.u32 	%r1, %ctaid.x;
	setp.eq.s32 	%p2, %r1, %r82;
	mov.u32 	%r2, %ctaid.y;
	setp.eq.s32 	%p3, %r2, %r82;
	or.pred  	%p4, %p2, %p3;
	@%p4 bra 	$L__BB3_42;
	mov.u32 	%r3, %tid.x;
	mov.u32 	%r4, %tid.y;
	mov.u32 	%r86, %ntid.y;
	mad.lo.s32 	%r5, %r86, %r2, %r4;
	mov.u32 	%r87, %ntid.x;
	mad.lo.s32 	%r6, %r87, %r1, %r3;
	shl.b32 	%r88, %r82, 4;
	add.s32 	%r7, %r88, %r4;
	add.s32 	%r8, %r88, %r3;
	max.u32 	%r89, %r5, %r6;
	setp.lt.u32 	%p1, %r89, %r83;
	setp.ge.u32 	%p5, %r89, %r83;
	mov.b32 	%r159, -1;
	mov.b32 	%r158, 1061109567;
	@%p5 bra 	$L__BB3_3;
	mad.lo.s32 	%r90, %r83, %r5, %r6;
	mul.wide.u32 	%rd5, %r90, 4;
	add.s64 	%rd6, %rd2, %rd5;
	ld.global.u32 	%r158, [%rd6];
	add.s64 	%rd7, %rd1, %rd5;
	ld.global.u32 	%r159, [%rd7];
$L__BB3_3:
	max.u32 	%r91, %r6, %r7;
	setp.ge.u32 	%p6, %r91, %r83;
	@%p6 bra 	$L__BB3_5;
	mad.lo.s32 	%r102, %r7, %r83, %r6;
	mul.wide.u32 	%rd8, %r102, 4;
	add.s64 	%rd9, %rd2, %rd8;
	ld.global.u32 	%r103, [%rd9];
	shl.b32 	%r104, %r4, 6;
	mov.u32 	%r105, _ZZ21fw_kernel_phase_threeILi16EEvjjPiS0_E12primaryRow_d;
	add.s32 	%r106, %r105, %r104;
	shl.b32 	%r107, %r3, 2;
	add.s32 	%r108, %r106, %r107;
	st.shared.u32 	[%r108], %r103;
	add.s64 	%rd10, %rd1, %rd8;
	ld.global.u32 	%r109, [%rd10];
	mov.u32 	%r110, _ZZ21fw_kernel_phase_threeILi16EEvjjPiS0_E12primaryRow_p;
	add.s32 	%r111, %r110, %r104;
	add.s32 	%r112, %r111, %r107;
	st.shared.u32 	[%r112], %r109;
	bra.uni 	$L__BB3_6;
$L__BB3_5:
	shl.b32 	%r92, %r4, 6;
	mov.u32 	%r93, _ZZ21fw_kernel_phase_threeILi16EEvjjPiS0_E12primaryRow_d;
	add.s32 	%r94, %r93, %r92;
	shl.b32 	%r95, %r3, 2;
	add.s32 	%r96, %r94, %r95;
	mov.b32 	%r97, 1061109567;
	st.shared.u32 	[%r96], %r97;
	mov.u32 	%r98, _ZZ21fw_kernel_phase_threeILi16EEvjjPiS0_E12primaryRow_p;
	add.s32 	%r99, %r98, %r92;
	add.s32 	%r100, %r99, %r95;
	mov.b32 	%r101, -1;
	st.shared.u32 	[%r100], %r101;
$L__BB3_6:
	mov.b32 	%r157, 1061109567;
	max.u32 	%r114, %r5, %r8;
	setp.ge.u32 	%p7, %r114, %r83;
	@%p7 bra 	$L__BB3_8;
	mad.lo.s32 	%r115, %r83, %r5, %r8;
	mul.wide.u32 	%rd11, %r115, 4;
	add.s64 	%rd12, %rd2, %rd11;
	ld.global.u32 	%r157, [%rd12];
$L__BB3_8:
	shl.b32 	%r116, %r4, 6;
	mov.u32 	%r117, _ZZ21fw_kernel_phase_threeILi16EEvjjPiS0_E12primaryCol_d;
	add.s32 	%r15, %r117, %r116;
	shl.b32 	%r118, %r3, 2;
	add.s32 	%r119, %r15, %r118;
	st.shared.u32 	[%r119], %r157;
	bar.sync 	0;
	mov.u32 	%r120, _ZZ21fw_kernel_phase_threeILi16EEvjjPiS0_E12primaryRow_d;
	add.s32 	%r16, %r120, %r118;
	mov.u32 	%r121, _ZZ21fw_kernel_phase_threeILi16EEvjjPiS0_E12primaryRow_p;
	add.s32 	%r17, %r121, %r118;
	ld.shared.u32 	%r122, [%r15];
	ld.shared.u32 	%r123, [%r16];
	add.s32 	%r18, %r123, %r122;
	setp.le.s32 	%p8, %r158, %r18;
	@%p8 bra 	$L__BB3_10;
	ld.shared.u32 	%r159, [%r17];
	mov.u32 	%r158, %r18;
$L__BB3_10:
	ld.shared.u32 	%r124, [%r15+4];
	ld.shared.u32 	%r125, [%r16+64];
	add.s32 	%r22, %r125, %r124;
	setp.le.s32 	%p9, %r158, %r22;
	@%p9 bra 	$L__BB3_12;
	ld.shared.u32 	%r159, [%r17+64];
	mov.u32 	%r158, %r22;
$L__BB3_12:
	ld.shared.u32 	%r126, [%r15+8];
	ld.shared.u32 	%r127, [%r16+128];
	add.s32 	%r26, %r127, %r126;
	setp.le.s32 	%p10, %r158, %r26;
	@%p10 bra 	$L__BB3_14;
	ld.shared.u32 	%r159, [%r17+128];
	mov.u32 	%r158, %r26;
$L__BB3_14:
	ld.shared.u32 	%r128, [%r15+12];
	ld.shared.u32 	%r129, [%r16+192];
	add.s32 	%r30, %r129, %r128;
	setp.le.s32 	%p11, %r158, %r30;
	@%p11 bra 	$L__BB3_16;
	ld.shared.u32 	%r159, [%r17+192];
	mov.u32 	%r158, %r30;
$L__BB3_16:
	ld.shared.u32 	%r130, [%r15+16];
	ld.shared.u32 	%r131, [%r16+256];
	add.s32 	%r34, %r131, %r130;
	setp.le.s32 	%p12, %r158, %r34;
	@%p12 bra 	$L__BB3_18;
	ld.shared.u32 	%r159, [%r17+256];
	mov.u32 	%r158, %r34;
$L__BB3_18:
	ld.shared.u32 	%r132, [%r15+20];
	ld.shared.u32 	%r133, [%r16+320];
	add.s32 	%r38, %r133, %r132;
	setp.le.s32 	%p13, %r158, %r38;
	@%p13 bra 	$L__BB3_20;
	ld.shared.u32 	%r159, [%r17+320];
	mov.u32 	%r158, %r38;
$L__BB3_20:
	ld.shared.u32 	%r134, [%r15+24];
	ld.shared.u32 	%r135, [%r16+384];
	add.s32 	%r42, %r135, %r134;
	setp.le.s32 	%p14, %r158, %r42;
	@%p14 bra 	$L__BB3_22;
	ld.shared.u32 	%r159, [%r17+384];
	mov.u32 	%r158, %r42;
$L__BB3_22:
	ld.shared.u32 	%r136, [%r15+28];
	ld.shared.u32 	%r137, [%r16+448];
	add.s32 	%r46, %r137, %r136;
	setp.le.s32 	%p15, %r158, %r46;
	@%p15 bra 	$L__BB3_24;
	ld.shared.u32 	%r159, [%r17+448];
	mov.u32 	%r158, %r46;
$L__BB3_24:
	ld.shared.u32 	%r138, [%r15+32];
	ld.shared.u32 	%r139, [%r16+512];
	add.s32 	%r50, %r139, %r138;
	setp.le.s32 	%p16, %r158, %r50;
	@%p16 bra 	$L__BB3_26;
	ld.shared.u32 	%r159, [%r17+512];
	mov.u32 	%r158, %r50;
$L__BB3_26:
	ld.shared.u32 	%r140, [%r15+36];
	ld.shared.u32 	%r141, [%r16+576];
	add.s32 	%r54, %r141, %r140;
	setp.le.s32 	%p17, %r158, %r54;
	@%p17 bra 	$L__BB3_28;
	ld.shared.u32 	%r159, [%r17+576];
	mov.u32 	%r158, %r54;
$L__BB3_28:
	ld.shared.u32 	%r142, [%r15+40];
	ld.shared.u32 	%r143, [%r16+640];
	add.s32 	%r58, %r143, %r142;
	setp.le.s32 	%p18, %r158, %r58;
	@%p18 bra 	$L__BB3_30;
	ld.shared.u32 	%r159, [%r17+640];
	mov.u32 	%r158, %r58;
$L__BB3_30:
	ld.shared.u32 	%r144, [%r15+44];
	ld.shared.u32 	%r145, [%r16+704];
	add.s32 	%r62, %r145, %r144;
	setp.le.s32 	%p19, %r158, %r62;
	@%p19 bra 	$L__BB3_32;
	ld.shared.u32 	%r159, [%r17+704];
	mov.u32 	%r158, %r62;
$L__BB3_32:
	ld.shared.u32 	%r146, [%r15+48];
	ld.shared.u32 	%r147, [%r16+768];
	add.s32 	%r66, %r147, %r146;
	setp.le.s32 	%p20, %r158, %r66;
	@%p20 bra 	$L__BB3_34;
	ld.shared.u32 	%r159, [%r17+768];
	mov.u32 	%r158, %r66;
$L__BB3_34:
	ld.shared.u32 	%r148, [%r15+52];
	ld.shared.u32 	%r149, [%r16+832];
	add.s32 	%r70, %r149, %r148;
	setp.le.s32 	%p21, %r158, %r70;
	@%p21 bra 	$L__BB3_36;
	ld.shared.u32 	%r159, [%r17+832];
	mov.u32 	%r158, %r70;
$L__BB3_36:
	ld.shared.u32 	%r150, [%r15+56];
	ld.shared.u32 	%r151, [%r16+896];
	add.s32 	%r74, %r151, %r150;
	setp.le.s32 	%p22, %r158, %r74;
	@%p22 bra 	$L__BB3_38;
	ld.shared.u32 	%r159, [%r17+896];
	mov.u32 	%r158, %r74;
$L__BB3_38:
	ld.shared.u32 	%r152, [%r15+60];
	ld.shared.u32 	%r153, [%r16+960];
	add.s32 	%r78, %r153, %r152;
	setp.le.s32 	%p23, %r158, %r78;
	@%p23 bra 	$L__BB3_40;
	ld.shared.u32 	%r159, [%r17+960];
	mov.u32 	%r158, %r78;
$L__BB3_40:
	not.pred 	%p24, %p1;
	@%p24 bra 	$L__BB3_42;
	mad.lo.s32 	%r154, %r83, %r5, %r6;
	mul.wide.u32 	%rd13, %r154, 4;
	add.s64 	%rd14, %rd2, %rd13;
	st.global.u32 	[%rd14], %r158;
	add.s64 	%rd15, %rd1, %rd13;
	st.global.u32 	[%rd15], %r159;
$L__BB3_42:
	ret;

}


// ===== COMPILED SASS (sm_100) =====

	.target	sm_100

	.elftype	@"ET_EXEC"


//--------------------- .note.nv.tkinfo           --------------------------
	.section	.note.nv.tkinfo,"",@"SHT_NOTE"
	.sectionflags	@"SHF_NOTE_NV_TKINFO"
	.tkinfo
        /*0018*/ 	.word	0x00000002
        /*0030*/ 	.string	""
        /*0030*/ 	.string	"ptxas"
        /*0030*/ 	.string	"Cuda compilation tools, release 13.0, V13.0.88"
        /*0030*/ 	.string	"Build cuda_13.0.r13.0/compiler.36424714_0"
        /*0030*/ 	.string	"-arch sm_100 -m 64 "



//--------------------- .note.nv.cuinfo           --------------------------
	.section	.note.nv.cuinfo,"",@"SHT_NOTE"
	.sectionflags	@"SHF_NOTE_NV_CUINFO"
        /*0018*/ 	.short	0x0002
        /*001a*/ 	.short	0x0064
        /*001c*/ 	.short	0x0082
	.zero		2


//--------------------- .nv.info                  --------------------------
	.section	.nv.info,"",@"SHT_CUDA_INFO"
	.align	4


	//----- nvinfo : EIATTR_REGCOUNT
	.align		4
        /*0000*/ 	.byte	0x04, 0x2f
        /*0002*/ 	.short	(.L_1 - .L_0)
	.align		4
.L_0:
        /*0004*/ 	.word	index@(_Z15wake_gpu_kerneli)
        /*0008*/ 	.word	0x00000004


	//----- nvinfo : EIATTR_FRAME_SIZE
	.align		4
.L_1:
        /*000c*/ 	.byte	0x04, 0x11
        /*000e*/ 	.short	(.L_3 - .L_2)
	.align		4
.L_2:
        /*0010*/ 	.word	index@(_Z15wake_gpu_kerneli)
        /*0014*/ 	.word	0x00000000


	//----- nvinfo : EIATTR_REGCOUNT
	.align		4
.L_3:
        /*0018*/ 	.byte	0x04, 0x2f
        /*001a*/ 	.short	(.L_5 - .L_4)
	.align		4
.L_4:
        /*001c*/ 	.word	index@(_Z19fw_kernel_phase_oneILi16EEvjjPiS0_)
        /*0020*/ 	.word	0x00000013


	//----- nvinfo : EIATTR_FRAME_SIZE
	.align		4
.L_5:
        /*0024*/ 	.byte	0x04, 0x11
        /*0026*/ 	.short	(.L_7 - .L_6)
	.align		4
.L_6:
        /*0028*/ 	.word	index@(_Z19fw_kernel_phase_oneILi16EEvjjPiS0_)
        /*002c*/ 	.word	0x00000000


	//----- nvinfo : EIATTR_REGCOUNT
	.align		4
.L_7:
        /*0030*/ 	.byte	0x04, 0x2f
        /*0032*/ 	.short	(.L_9 - .L_8)
	.align		4
.L_8:
        /*0034*/ 	.word	index@(_Z19fw_kernel_phase_twoILi16EEvjjPiS0_)
        /*0038*/ 	.word	0x00000017


	//----- nvinfo : EIATTR_FRAME_SIZE
	.align		4
.L_9:
        /*003c*/ 	.byte	0x04, 0x11
        /*003e*/ 	.short	(.L_11 - .L_10)
	.align		4
.L_10:
        /*0040*/ 	.word	index@(_Z19fw_kernel_phase_twoILi16EEvjjPiS0_)
        /*0044*/ 	.word	0x00000000


	//----- nvinfo : EIATTR_REGCOUNT
	.align		4
.L_11:
        /*0048*/ 	.byte	0x04, 0x2f
        /*004a*/ 	.short	(.L_13 - .L_12)
	.align		4
.L_12:
        /*004c*/ 	.word	index@(_Z21fw_kernel_phase_threeILi16EEvjjPiS0_)
        /*0050*/ 	.word	0x0000001a


	//----- nvinfo : EIATTR_FRAME_SIZE
	.align		4
.L_13:
        /*0054*/ 	.byte	0x04, 0x11
        /*0056*/ 	.short	(.L_15 - .L_14)
	.align		4
.L_14:
        /*0058*/ 	.word	index@(_Z21fw_kernel_phase_threeILi16EEvjjPiS0_)
        /*005c*/ 	.word	0x00000000


	//----- nvinfo : EIATTR_MIN_STACK_SIZE
	.align		4
.L_15:
        /*0060*/ 	.byte	0x04, 0x12
        /*0062*/ 	.short	(.L_17 - .L_16)
	.align		4
.L_16:
        /*0064*/ 	.word	index@(_Z21fw_kernel_phase_threeILi16EEvjjPiS0_)
        /*0068*/ 	.word	0x00000000


	//----- nvinfo : EIATTR_MIN_STACK_SIZE
	.align		4
.L_17:
        /*006c*/ 	.byte	0x04, 0x12
        /*006e*/ 	.short	(.L_19 - .L_18)
	.align		4
.L_18:
        /*0070*/ 	.word	index@(_Z19fw_kernel_phase_twoILi16EEvjjPiS0_)
        /*0074*/ 	.word	0x00000000


	//----- nvinfo : EIATTR_MIN_STACK_SIZE
	.align		4
.L_19:
        /*0078*/ 	.byte	0x04, 0x12
        /*007a*/ 	.short	(.L_21 - .L_20)
	.align		4
.L_20:
        /*007c*/ 	.word	index@(_Z19fw_kernel_phase_oneILi16EEvjjPiS0_)
        /*0080*/ 	.word	0x00000000


	//----- nvinfo : EIATTR_MIN_STACK_SIZE
	.align		4
.L_21:
        /*0084*/ 	.byte	0x04, 0x12
        /*0086*/ 	.short	(.L_23 - .L_22)
	.align		4
.L_22:
        /*0088*/ 	.word	index@(_Z15wake_gpu_kerneli)
        /*008c*/ 	.word	0x00000000
.L_23:


//--------------------- .nv.compat                --------------------------
	.section	.nv.compat,"",@"SHT_CUDA_COMPAT_INFO"
	.align	4
        /*0000*/ 	.byte	0x02, 0x09, 0x00, 0x00, 0x02, 0x02, 0x01, 0x00, 0x02, 0x05, 0x05, 0x00, 0x03, 0x07, 0x01, 0x01
        /*0010*/ 	.byte	0x02, 0x03, 0x00, 0x00, 0x02, 0x06, 0x01, 0x00, 0x04, 0x0b, 0x08, 0x00, 0x09, 0x00, 0x00, 0x00
        /*0020*/ 	.byte	0x00, 0x00, 0x00, 0x00


//--------------------- .nv.info._Z21fw_kernel_phase_threeILi16EEvjjPiS0_ --------------------------
	.section	.nv.info._Z21fw_kernel_phase_threeILi16EEvjjPiS0_,"",@"SHT_CUDA_INFO"
	.sectionflags	@""
	.align	4


	//----- nvinfo : EIATTR_CUDA_API_VERSION
	.align		4
        /*0000*/ 	.byte	0x04, 0x37
        /*0002*/ 	.short	(.L_25 - .L_24)
.L_24:
        /*0004*/ 	.word	0x00000082


	//----- nvinfo : EIATTR_KPARAM_INFO
	.align		4
.L_25:
        /*0008*/ 	.byte	0x04, 0x17
        /*000a*/ 	.short	(.L_27 - .L_26)
.L_26:
        /*000c*/ 	.word	0x00000000
        /*0010*/ 	.short	0x0003
        /*0012*/ 	.short	0x0010
        /*0014*/ 	.byte	0x00, 0xf5, 0x21, 0x00


	//----- nvinfo : EIATTR_KPARAM_INFO
	.align		4
.L_27:
        /*0018*/ 	.byte	0x04, 0x17
        /*001a*/ 	.short	(.L_29 - .L_28)
.L_28:
        /*001c*/ 	.word	0x00000000
        /*0020*/ 	.short	0x0002
        /*0022*/ 	.short	0x0008
        /*0024*/ 	.byte	0x00, 0xf5, 0x21, 0x00


	//----- nvinfo : EIATTR_KPARAM_INFO
	.align		4
.L_29:
        /*0028*/ 	.byte	0x04, 0x17
        /*002a*/ 	.short	(.L_31 - .L_30)
.L_30:
        /*002c*/ 	.word	0x00000000
        /*0030*/ 	.short	0x0001
        /*0032*/ 	.short	0x0004
        /*0034*/ 	.byte	0x00, 0xf0, 0x11, 0x00


	//----- nvinfo : EIATTR_KPARAM_INFO
	.align		4
.L_31:
        /*0038*/ 	.byte	0x04, 0x17
        /*003a*/ 	.short	(.L_33 - .L_32)
.L_32:
        /*003c*/ 	.word	0x00000000
        /*0040*/ 	.short	0x0000
        /*0042*/ 	.short	0x0000
        /*0044*/ 	.byte	0x00, 0xf0, 0x11, 0x00


	//----- nvinfo : EIATTR_SPARSE_MMA_MASK
	.align		4
.L_33:
        /*0048*/ 	.byte	0x03, 0x50
        /*004a*/ 	.short	0x0000


	//----- nvinfo : EIATTR_MAXREG_COUNT
	.align		4
        /*004c*/ 	.byte	0x03, 0x1b
        /*004e*/ 	.short	0x00ff


	//----- nvinfo : EIATTR_NUM_BARRIERS
	.align		4
        /*0050*/ 	.byte	0x02, 0x4c
        /*0052*/ 	.byte	0x01
	.zero		1


	//----- nvinfo : EIATTR_MERCURY_ISA_VERSION
	.align		4
        /*0054*/ 	.byte	0x03, 0x5f
        /*0056*/ 	.short	0x0101


	//----- nvinfo : EIATTR_VRC_CTA_INIT_COUNT
	.align		4
        /*0058*/ 	.byte	0x02, 0x4a
	.zero		1
	.zero		1


	//----- nvinfo : EIATTR_EXIT_INSTR_OFFSETS
	.align		4
        /*005c*/ 	.byte	0x04, 0x1c
        /*005e*/ 	.short	(.L_35 - .L_34)


	//   ....[0]....
.L_34:
        /*0060*/ 	.word	0x00000060


	//   ....[1]....
        /*0064*/ 	.word	0x00000a50


	//   ....[2]....
        /*0068*/ 	.word	0x00000ae0


	//----- nvinfo : EIATTR_CRS_STACK_SIZE
	.align		4
.L_35:
        /*006c*/ 	.byte	0x04, 0x1e
        /*006e*/ 	.short	(.L_37 - .L_36)
.L_36:
        /*0070*/ 	.word	0x00000000


	//----- nvinfo : EIATTR_CBANK_PARAM_SIZE
	.align		4
.L_37:
        /*0074*/ 	.byte	0x03, 0x19
        /*0076*/ 	.short	0x0018


	//----- nvinfo : EIATTR_PARAM_CBANK
	.align		4
        /*0078*/ 	.byte	0x04, 0x0a
        /*007a*/ 	.short	(.L_39 - .L_38)
	.align		4
.L_38:
        /*007c*/ 	.word	index@(.nv.constant0._Z21fw_kernel_phase_threeILi16EEvjjPiS0_)
        /*0080*/ 	.short	0x0380
        /*0082*/ 	.short	0x0018


	//----- nvinfo : EIATTR_SW_WAR
	.align		4
.L_39:
        /*0084*/ 	.byte	0x04, 0x36
        /*0086*/ 	.short	(.L_41 - .L_40)
.L_40:
        /*0088*/ 	.word	0x00000008
.L_41:


//--------------------- .nv.info._Z19fw_kernel_phase_twoILi16EEvjjPiS0_ --------------------------
	.section	.nv.info._Z19fw_kernel_phase_twoILi16EEvjjPiS0_,"",@"SHT_CUDA_INFO"
	.sectionflags	@""
	.align	4


	//----- nvinfo : EIATTR_CUDA_API_VERSION
	.align		4
        /*0000*/ 	.byte	0x04, 0x37
        /*0002*/ 	.short	(.L_43 - .L_42)
.L_42:
        /*0004*/ 	.word	0x00000082


	//----- nvinfo : EIATTR_KPARAM_INFO
	.align		4
.L_43:
        /*0008*/ 	.byte	0x04, 0x17
        /*000a*/ 	.short	(.L_45 - .L_44)
.L_44:
        /*000c*/ 	.word	0x00000000
        /*0010*/ 	.short	0x0003
        /*0012*/ 	.short	0x0010
        /*0014*/ 	.byte	0x00, 0xf5, 0x21, 0x00


	//----- nvinfo : EIATTR_KPARAM_INFO
	.align		4
.L_45:
        /*0018*/ 	.byte	0x04, 0x17
        /*001a*/ 	.short	(.L_47 - .L_46)
.L_46:
        /*001c*/ 	.word	0x00000000
        /*0020*/ 	.short	0x0002
        /*0022*/ 	.short	0x0008
        /*0024*/ 	.byte	0x00, 0xf5, 0x21, 0x00


	//----- nvinfo : EIATTR_KPARAM_INFO
	.align		4
.L_47:
        /*0028*/ 	.byte	0x04, 0x17
        /*002a*/ 	.short	(.L_49 - .L_48)
.L_48:
        /*002c*/ 	.word	0x00000000
        /*0030*/ 	.short	0x0001
        /*0032*/ 	.short	0x0004
        /*0034*/ 	.byte	0x00, 0xf0, 0x11, 0x00


	//----- nvinfo : EIATTR_KPARAM_INFO
	.align		4
.L_49:
        /*0038*/ 	.byte	0x04, 0x17
        /*003a*/ 	.short	(.L_51 - .L_50)
.L_50:
        /*003c*/ 	.word	0x00000000
        /*0040*/ 	.short	0x0000
        /*0042*/ 	.short	0x0000
        /*0044*/ 	.byte	0x00, 0xf0, 0x11, 0x00


	//----- nvinfo : EIATTR_SPARSE_MMA_MASK
	.align		4
.L_51:
        /*0048*/ 	.byte	0x03, 0x50
        /*004a*/ 	.short	0x0000


	//----- nvinfo : EIATTR_MAXREG_COUNT
	.align		4
        /*004c*/ 	.byte	0x03, 0x1b
        /*004e*/ 	.short	0x00ff


	//----- nvinfo : EIATTR_NUM_BARRIERS
	.align		4
        /*0050*/ 	.byte	0x02, 0x4c
        /*0052*/ 	.byte	0x01
	.zero		1


	//----- nvinfo : EIATTR_MERCURY_ISA_VERSION
	.align		4
        /*0054*/ 	.byte	0x03, 0x5f
        /*0056*/ 	.short	0x0101


	//----- nvinfo : EIATTR_VRC_CTA_INIT_COUNT
	.align		4
        /*0058*/ 	.byte	0x02, 0x4a
	.zero		1
	.zero		1


	//----- nvinfo : EIATTR_EXIT_INSTR_OFFSETS
	.align		4
        /*005c*/ 	.byte	0x04, 0x1c
        /*005e*/ 	.short	(.L_53 - .L_52)


	//   ....[0]....
.L_52:
        /*0060*/ 	.word	0x00000040


	//   ....[1]....
        /*0064*/ 	.word	0x000018c0


	//   ....[2]....
        /*0068*/ 	.word	0x00001960


	//----- nvinfo : EIATTR_CBANK_PARAM_SIZE
	.align		4
.L_53:
        /*006c*/ 	.byte	0x03, 0x19
        /*006e*/ 	.short	0x0018


	//----- nvinfo : EIATTR_PARAM_CBANK
	.align		4
        /*0070*/ 	.byte	0x04, 0x0a
        /*0072*/ 	.short	(.L_55 - .L_54)
	.align		4
.L_54:
        /*0074*/ 	.word	index@(.nv.constant0._Z19fw_kernel_phase_twoILi16EEvjjPiS0_)
        /*0078*/ 	.short	0x0380
        /*007a*/ 	.short	0x0018


	//----- nvinfo : EIATTR_SW_WAR
	.align		4
.L_55:
        /*007c*/ 	.byte	0x04, 0x36
        /*007e*/ 	.short	(.L_57 - .L_56)
.L_56:
        /*0080*/ 	.word	0x00000008
.L_57:


//--------------------- .nv.info._Z19fw_kernel_phase_oneILi16EEvjjPiS0_ --------------------------
	.section	.nv.info._Z19fw_kernel_phase_oneILi16EEvjjPiS0_,"",@"SHT_CUDA_INFO"
	.sectionflags	@""
	.align	4


	//----- nvinfo : EIATTR_CUDA_API_VERSION
	.align		4
        /*0000*/ 	.byte	0x04, 0x37
        /*0002*/ 	.short	(.L_59 - .L_58)
.L_58:
        /*0004*/ 	.word	0x00000082


	//----- nvinfo : EIATTR_KPARAM_INFO
	.align		4
.L_59:
        /*0008*/ 	.byte	0x04, 0x17
        /*000a*/ 	.short	(.L_61 - .L_60)
.L_60:
        /*000c*/ 	.word	0x00000000
        /*0010*/ 	.short	0x0003
        /*0012*/ 	.short	0x0010
        /*0014*/ 	.byte	0x00, 0xf5, 0x21, 0x00


	//----- nvinfo : EIATTR_KPARAM_INFO
	.align		4
.L_61:
        /*0018*/ 	.byte	0x04, 0x17
        /*001a*/ 	.short	(.L_63 - .L_62)
.L_62:
        /*001c*/ 	.word	0x00000000
        /*0020*/ 	.short	0x0002
        /*0022*/ 	.short	0x0008
        /*0024*/ 	.byte	0x00, 0xf5, 0x21, 0x00


	//----- nvinfo : EIATTR_KPARAM_INFO
	.align		4
.L_63:
        /*0028*/ 	.byte	0x04, 0x17
        /*002a*/ 	.short	(.L_65 - .L_64)
.L_64:
        /*002c*/ 	.word	0x00000000
        /*0030*/ 	.short	0x0001
        /*0032*/ 	.short	0x0004
        /*0034*/ 	.byte	0x00, 0xf0, 0x11, 0x00


	//----- nvinfo : EIATTR_KPARAM_INFO
	.align		4
.L_65:
        /*0038*/ 	.byte	0x04, 0x17
        /*003a*/ 	.short	(.L_67 - .L_66)
.L_66:
        /*003c*/ 	.word	0x00000000
        /*0040*/ 	.short	0x0000
        /*0042*/ 	.short	0x0000
        /*0044*/ 	.byte	0x00, 0xf0, 0x11, 0x00


	//----- nvinfo : EIATTR_SPARSE_MMA_MASK
	.align		4
.L_67:
        /*0048*/ 	.byte	0x03, 0x50
        /*004a*/ 	.short	0x0000


	//----- nvinfo : EIATTR_MAXREG_COUNT
	.align		4
        /*004c*/ 	.byte	0x03, 0x1b
        /*004e*/ 	.short	0x00ff


	//----- nvinfo : EIATTR_NUM_BARRIERS
	.align		4
        /*0050*/ 	.byte	0x02, 0x4c
        /*0052*/ 	.byte	0x01
	.zero		1


	//----- nvinfo : EIATTR_MERCURY_ISA_VERSION
	.align		4
        /*0054*/ 	.byte	0x03, 0x5f
        /*0056*/ 	.short	0x0101


	//----- nvinfo : EIATTR_VRC_CTA_INIT_COUNT
	.align		4
        /*0058*/ 	.byte	0x02, 0x4a
	.zero		1
	.zero		1


	//----- nvinfo : EIATTR_EXIT_INSTR_OFFSETS
	.align		4
        /*005c*/ 	.byte	0x04, 0x1c
        /*005e*/ 	.short	(.L_69 - .L_68)


	//   ....[0]....
.L_68:
        /*0060*/ 	.word	0x00000c30


	//   ....[1]....
        /*0064*/ 	.word	0x00000cc0


	//----- nvinfo : EIATTR_CBANK_PARAM_SIZE
	.align		4
.L_69:
        /*0068*/ 	.byte	0x03, 0x19
        /*006a*/ 	.short	0x0018


	//----- nvinfo : EIATTR_PARAM_CBANK
	.align		4
        /*006c*/ 	.byte	0x04, 0x0a
        /*006e*/ 	.short	(.L_71 - .L_70)
	.align		4
.L_70:
        /*0070*/ 	.word	index@(.nv.constant0._Z19fw_kernel_phase_oneILi16EEvjjPiS0_)
        /*0074*/ 	.short	0x0380
        /*0076*/ 	.short	0x0018


	//----- nvinfo : EIATTR_SW_WAR
	.align		4
.L_71:
        /*0078*/ 	.byte	0x04, 0x36
        /*007a*/ 	.short	(.L_73 - .L_72)
.L_72:
        /*007c*/ 	.word	0x00000008
.L_73:


//--------------------- .nv.info._Z15wake_gpu_kerneli --------------------------
	.section	.nv.info._Z15wake_gpu_kerneli,"",@"SHT_CUDA_INFO"
	.sectionflags	@""
	.align	4


	//----- nvinfo : EIATTR_CUDA_API_VERSION
	.align		4
        /*0000*/ 	.byte	0x04, 0x37
        /*0002*/ 	.short	(.L_75 - .L_74)
.L_74:
        /*0004*/ 	.word	0x00000082


	//----- nvinfo : EIATTR_KPARAM_INFO
	.align		4
.L_75:
        /*0008*/ 	.byte	0x04, 0x17
        /*000a*/ 	.short	(.L_77 - .L_76)
.L_76:
        /*000c*/ 	.word	0x00000000
        /*0010*/ 	.short	0x0000
        /*0012*/ 	.short	0x0000
        /*0014*/ 	.byte	0x00, 0xf0, 0x11, 0x00


	//----- nvinfo : EIATTR_SPARSE_MMA_MASK
	.align		4
.L_77:
        /*0018*/ 	.byte	0x03, 0x50
        /*001a*/ 	.short	0x0000


	//----- nvinfo : EIATTR_MAXREG_COUNT
	.align		4
        /*001c*/ 	.byte	0x03, 0x1b
        /*001e*/ 	.short	0x00ff


	//----- nvinfo : EIATTR_MERCURY_ISA_VERSION
	.align		4
        /*0020*/ 	.byte	0x03, 0x5f
        /*0022*/ 	.short	0x0101


	//----- nvinfo : EIATTR_VRC_CTA_INIT_COUNT
	.align		4
        /*0024*/ 	.byte	0x02, 0x4a
	.zero		1
	.zero		1


	//----- nvinfo : EIATTR_EXIT_INSTR_OFFSETS
	.align		4
        /*0028*/ 	.byte	0x04, 0x1c
        /*002a*/ 	.short	(.L_79 - .L_78)


	//   ....[0]....
.L_78:
        /*002c*/ 	.word	0x00000010


	//----- nvinfo : EIATTR_CBANK_PARAM_SIZE
	.align		4
.L_79:
        /*0030*/ 	.byte	0x03, 0x19
        /*0032*/ 	.short	0x0004


	//----- nvinfo : EIATTR_PARAM_CBANK
	.align		4
        /*0034*/ 	.byte	0x04, 0x0a
        /*0036*/ 	.short	(.L_81 - .L_80)
	.align		4
.L_80:
        /*0038*/ 	.word	index@(.nv.constant0._Z15wake_gpu_kerneli)
        /*003c*/ 	.short	0x0380
        /*003e*/ 	.short	0x0004


	//----- nvinfo : EIATTR_SW_WAR
	.align		4
.L_81:
        /*0040*/ 	.byte	0x04, 0x36
        /*0042*/ 	.short	(.L_83 - .L_82)
.L_82:
        /*0044*/ 	.word	0x00000008
.L_83:


//--------------------- .nv.callgraph             --------------------------
	.section	.nv.callgraph,"",@"SHT_CUDA_CALLGRAPH"
	.align	4
	.sectionentsize	8
	.align		4
        /*0000*/ 	.word	0x00000000
	.align		4
        /*0004*/ 	.word	0xffffffff
	.align		4
        /*0008*/ 	.word	0x00000000
	.align		4
        /*000c*/ 	.word	0xfffffffe
	.align		4
        /*0010*/ 	.word	0x00000000
	.align		4
        /*0014*/ 	.word	0xfffffffd
	.align		4
        /*0018*/ 	.word	0x00000000
	.align		4
        /*001c*/ 	.word	0xfffffffc


//--------------------- .text._Z21fw_kernel_phase_threeILi16EEvjjPiS0_ --------------------------
	.section	.text._Z21fw_kernel_phase_threeILi16EEvjjPiS0_,"ax",@progbits
	.align	128
        .global         _Z21fw_kernel_phase_threeILi16EEvjjPiS0_
        .type           _Z21fw_kernel_phase_threeILi16EEvjjPiS0_,@function
        .size           _Z21fw_kernel_phase_threeILi16EEvjjPiS0_,(.L_x_8 - _Z21fw_kernel_phase_threeILi16EEvjjPiS0_)
        .other          _Z21fw_kernel_phase_threeILi16EEvjjPiS0_,@"STO_CUDA_ENTRY STV_DEFAULT"
_Z21fw_kernel_phase_threeILi16EEvjjPiS0_:
.text._Z21fw_kernel_phase_threeILi16EEvjjPiS0_:
[----:B------:R-:W-:Y:S08]  /*0000*/  LDC R1, c[0x0][0x37c] ;  /* 0x0000df00ff017b82 */ /* 0x000ff00000000800 */
[----:B------:R-:W0:Y:S08]  /*0010*/  S2UR UR5, SR_CTAID.Y ;  /* 0x00000000000579c3 */ /* 0x000e300000002600 */
[----:B------:R-:W0:Y:S08]  /*0020*/  LDC R2, c[0x0][0x380] ;  /* 0x0000e000ff027b82 */ /* 0x000e300000000800 */
[----:B------:R-:W1:Y:S01]  /*0030*/  S2UR UR4, SR_CTAID.X ;  /* 0x00000000000479c3 */ /* 0x000e620000002500 */
[----:B0-----:R-:W-:-:S04]  /*0040*/  ISETP.NE.AND P0, PT, R2, UR5, PT ;  /* 0x0000000502007c0c */ /* 0x001fc8000bf05270 */
[----:B-1----:R-:W-:-:S13]  /*0050*/  ISETP.EQ.OR P0, PT, R2, UR4, !P0 ;  /* 0x0000000402007c0c */ /* 0x002fda000c702670 */
[----:B------:R-:W-:Y:S05]  /*0060*/  @P0 EXIT ;  /* 0x000000000000094d */ /* 0x000fea0003800000 */
[----:B------:R-:W0:Y:S01]  /*0070*/  S2R R9, SR_TID.X ;  /* 0x0000000000097919 */ /* 0x000e220000002100 */
[----:B------:R-:W1:Y:S01]  /*0080*/  LDC R3, c[0x0][0x364] ;  /* 0x0000d900ff037b82 */ /* 0x000e620000000800 */
[----:B------:R-:W2:Y:S01]  /*0090*/  LDCU UR6, c[0x0][0x384] ;  /* 0x00007080ff0677ac */ /* 0x000ea20008000800 */
[----:B------:R-:W3:Y:S06]  /*00a0*/  S2R R10, SR_TID.Y ;  /* 0x00000000000a7919 */ /* 0x000eec0000002200 */
[----:B------:R-:W0:Y:S02]  /*00b0*/  LDC R0, c[0x0][0x360] ;  /* 0x0000d800ff007b82 */ /* 0x000e240000000800 */
[----:B0-----:R-:W-:-:S02]  /*00c0*/  IMAD R0, R0, UR4, R9 ;  /* 0x0000000400007c24 */ /* 0x001fc4000f8e0209 */
[C-C-:B---3--:R-:W-:Y:S02]  /*00d0*/  IMAD R19, R2.reuse, 0x10, R10.reuse ;  /* 0x0000001002137824 */ /* 0x148fe400078e020a */
[----:B-1----:R-:W-:Y:S01]  /*00e0*/  IMAD R3, R3, UR5, R10 ;  /* 0x0000000503037c24 */ /* 0x002fe2000f8e020a */
[----:B------:R-:W0:Y:S01]  /*00f0*/  LDCU.64 UR4, c[0x0][0x358] ;  /* 0x00006b00ff0477ac */ /* 0x000e220008000a00 */
[----:B------:R-:W-:Y:S01]  /*0100*/  IMAD R2, R2, 0x10, R9 ;  /* 0x0000001002027824 */ /* 0x000fe200078e0209 */
[----:B------:R-:W-:Y:S02]  /*0110*/  VIMNMX.U32 R4, PT, PT, R0, R19, !PT ;  /* 0x0000001300047248 */ /* 0x000fe40007fe0000 */
[C---:B------:R-:W-:Y:S02]  /*0120*/  VIMNMX.U32 R11, PT, PT, R3.reuse, R0, !PT ;  /* 0x00000000030b7248 */ /* 0x040fe40007fe0000 */
[----:B--2---:R-:W-:Y:S02]  /*0130*/  ISETP.GE.U32.AND P1, PT, R4, UR6, PT ;  /* 0x0000000604007c0c */ /* 0x004fe4000bf26070 */
[----:B------:R-:W-:-:S02]  /*0140*/  VIMNMX.U32 R4, PT, PT, R3, R2, !PT ;  /* 0x0000000203047248 */ /* 0x000fc40007fe0000 */
[----:B------:R-:W-:Y:S02]  /*0150*/  ISETP.GE.U32.AND P0, PT, R11, UR6, PT ;  /* 0x000000060b007c0c */ /* 0x000fe4000bf06070 */
[----:B------:R-:W-:-:S07]  /*0160*/  ISETP.GE.U32.AND P2, PT, R4, UR6, PT ;  /* 0x0000000604007c0c */ /* 0x000fce000bf46070 */
[----:B------:R-:W1:Y:S01]  /*0170*/  @!P1 LDC.64 R14, c[0x0][0x388] ;  /* 0x0000e200ff0e9b82 */ /* 0x000e620000000a00 */
[----:B------:R-:W-:-:S03]  /*0180*/  @!P1 IMAD R21, R19, UR6, R0 ;  /* 0x0000000613159c24 */ /* 0x000fc6000f8e0200 */
[----:B------:R-:W-:-:S04]  /*0190*/  @!P0 IMAD R19, R3, UR6, R0 ;  /* 0x0000000603138c24 */ /* 0x000fc8000f8e0200 */
[----:B------:R-:W2:Y:S08]  /*01a0*/  @!P1 LDC.64 R16, c[0x0][0x390] ;  /* 0x0000e400ff109b82 */ /* 0x000eb00000000a00 */
[----:B------:R-:W3:Y:S08]  /*01b0*/  @!P0 LDC.64 R4, c[0x0][0x388] ;  /* 0x0000e200ff048b82 */ /* 0x000ef00000000a00 */
[----:B------:R-:W4:Y:S01]  /*01c0*/  @!P0 LDC.64 R6, c[0x0][0x390] ;  /* 0x0000e400ff068b82 */ /* 0x000f220000000a00 */
[----:B-1----:R-:W-:-:S06]  /*01d0*/  @!P1 IMAD.WIDE.U32 R14, R21, 0x4, R14 ;  /* 0x00000004150e9825 */ /* 0x002fcc00078e000e */
[----:B0-----:R0:W4:Y:S01]  /*01e0*/  @!P1 LDG.E R14, desc[UR4][R14.64] ;  /* 0x000000040e0e9981 */ /* 0x001122000c1e1900 */
[----:B------:R-:W1:Y:S01]  /*01f0*/  @!P2 LDC.64 R12, c[0x0][0x388] ;  /* 0x0000e200ff0cab82 */ /* 0x000e620000000a00 */
[----:B--2---:R-:W-:-:S04]  /*0200*/  @!P1 IMAD.WIDE.U32 R16, R21, 0x4, R16 ;  /* 0x0000000415109825 */ /* 0x004fc800078e0010 */
[----:B------:R-:W-:Y:S01]  /*0210*/  @!P2 IMAD R21, R3, UR6, R2 ;  /* 0x000000060315ac24 */ /* 0x000fe2000f8e0202 */
[----:B------:R2:W2:Y:S01]  /*0220*/  @!P1 LDG.E R20, desc[UR4][R16.64] ;  /* 0x0000000410149981 */ /* 0x0004a2000c1e1900 */
[----:B---3--:R-:W-:-:S04]  /*0230*/  @!P0 IMAD.WIDE.U32 R4, R19, 0x4, R4 ;  /* 0x0000000413048825 */ /* 0x008fc800078e0004 */
[----:B------:R-:W-:Y:S02]  /*0240*/  IMAD.MOV.U32 R8, RZ, RZ, -0x1 ;  /* 0xffffffffff087424 */ /* 0x000fe400078e00ff */
[----:B----4-:R-:W-:-:S05]  /*0250*/  @!P0 IMAD.WIDE.U32 R6, R19, 0x4, R6 ;  /* 0x0000000413068825 */ /* 0x010fca00078e0006 */
[----:B------:R-:W5:Y:S01]  /*0260*/  @!P0 LDG.E R8, desc[UR4][R6.64] ;  /* 0x0000000406088981 */ /* 0x000f62000c1e1900 */
[----:B-1----:R-:W-:-:S04]  /*0270*/  @!P2 IMAD.WIDE.U32 R18, R21, 0x4, R12 ;  /* 0x000000041512a825 */ /* 0x002fc800078e000c */
[----:B------:R-:W-:-:S06]  /*0280*/  IMAD.MOV.U32 R13, RZ, RZ, 0x3f3f3f3f ;  /* 0x3f3f3f3fff0d7424 */ /* 0x000fcc00078e00ff */
[----:B------:R-:W5:Y:S01]  /*0290*/  @!P2 LDG.E R13, desc[UR4][R18.64] ;  /* 0x00000004120da981 */ /* 0x000f62000c1e1900 */
[----:B------:R-:W2:Y:S01]  /*02a0*/  @!P1 S2R R23, SR_CgaCtaId ;  /* 0x0000000000179919 */ /* 0x000ea20000008800 */
[----:B------:R-:W-:Y:S01]  /*02b0*/  @!P1 MOV R12, 0x400 ;  /* 0x00000400000c9802 */ /* 0x000fe20000000f00 */
[----:B------:R-:W-:-:S03]  /*02c0*/  HFMA2 R2, -RZ, RZ, 1.8115234375, 1.8115234375 ;  /* 0x3f3f3f3fff027431 */ /* 0x000fc600000001ff */
[----:B0-----:R-:W-:-:S03]  /*02d0*/  @!P1 IADD3 R15, PT, PT, R12, 0x800, RZ ;  /* 0x000008000c0f9810 */ /* 0x001fc60007ffe0ff */
[----:B------:R0:W5:Y:S01]  /*02e0*/  @!P0 LDG.E R2, desc[UR4][R4.64] ;  /* 0x0000000404028981 */ /* 0x000162000c1e1900 */
[C---:B--2---:R-:W-:Y:S02]  /*02f0*/  @!P1 LEA R17, R23.reuse, R12, 0x18 ;  /* 0x0000000c17119211 */ /* 0x044fe400078ec0ff */
[----:B------:R-:W-:-:S03]  /*0300*/  @!P1 LEA R15, R23, R15, 0x18 ;  /* 0x0000000f170f9211 */ /* 0x000fc600078ec0ff */
[C---:B------:R-:W-:Y:S02]  /*0310*/  @!P1 IMAD R16, R10.reuse, 0x40, R17 ;  /* 0x000000400a109824 */ /* 0x040fe400078e0211 */
[----:B------:R-:W-:-:S03]  /*0320*/  @!P1 IMAD R22, R10, 0x40, R15 ;  /* 0x000000400a169824 */ /* 0x000fc600078e020f */
[C---:B------:R-:W-:Y:S01]  /*0330*/  @!P1 LEA R21, R9.reuse, R16, 0x2 ;  /* 0x0000001009159211 */ /* 0x040fe200078e10ff */
[----:B0-----:R-:W-:Y:S01]  /*0340*/  @!P1 IMAD R5, R9, 0x4, R22 ;  /* 0x0000000409059824 */ /* 0x001fe200078e0216 */
[----:B------:R-:W-:Y:S03]  /*0350*/  BSSY.RECONVERGENT B0, `(.L_x_0) ;  /* 0x0000013000007945 */ /* 0x000fe60003800200 */
[----:B------:R0:W-:Y:S04]  /*0360*/  @!P1 STS [R21], R14 ;  /* 0x0000000e15009388 */ /* 0x0001e80000000800 */
[----:B------:R0:W-:Y:S01]  /*0370*/  @!P1 STS [R5], R20 ;  /* 0x0000001405009388 */ /* 0x0001e20000000800 */
[----:B------:R-:W-:Y:S05]  /*0380*/  @!P1 BRA `(.L_x_1) ;  /* 0x00000000003c9947 */ /* 0x000fea0003800000 */
[----:B------:R-:W1:Y:S01]  /*0390*/  S2UR UR8, SR_CgaCtaId ;  /* 0x00000000000879c3 */ /* 0x000e620000008800 */
[----:B------:R-:W-:Y:S01]  /*03a0*/  UMOV UR7, 0x400 ;  /* 0x0000040000077882 */ /* 0x000fe20000000000 */
[----:B0-----:R-:W-:Y:S02]  /*03b0*/  IMAD.MOV.U32 R5, RZ, RZ, -0x1 ;  /* 0xffffffffff057424 */ /* 0x001fe400078e00ff */
[----:B------:R-:W-:-:S04]  /*03c0*/  IMAD.U32 R12, RZ, RZ, UR7 ;  /* 0x00000007ff0c7e24 */ /* 0x000fc8000f8e00ff */
[----:B------:R-:W-:Y:S01]  /*03d0*/  VIADD R4, R12, 0x800 ;  /* 0x000008000c047836 */ /* 0x000fe20000000000 */
[----:B-1----:R-:W-:-:S04]  /*03e0*/  MOV R23, UR8 ;  /* 0x0000000800177c02 */ /* 0x002fc80008000f00 */
[C---:B------:R-:W-:Y:S02]  /*03f0*/  LEA R17, R23.reuse, R12, 0x18 ;  /* 0x0000000c17117211 */ /* 0x040fe400078ec0ff */
[----:B------:R-:W-:Y:S01]  /*0400*/  LEA R15, R23, R4, 0x18 ;  /* 0x00000004170f7211 */ /* 0x000fe200078ec0ff */
[----:B------:R-:W-:Y:S02]  /*0410*/  IMAD.MOV.U32 R4, RZ, RZ, 0x3f3f3f3f ;  /* 0x3f3f3f3fff047424 */ /* 0x000fe400078e00ff */
[C---:B------:R-:W-:Y:S01]  /*0420*/  IMAD R6, R10.reuse, 0x40, R17 ;  /* 0x000000400a067824 */ /* 0x040fe200078e0211 */
[----:B------:R-:W-:-:S04]  /*0430*/  LEA R14, R10, R15, 0x6 ;  /* 0x0000000f0a0e7211 */ /* 0x000fc800078e30ff */
[C---:B------:R-:W-:Y:S01]  /*0440*/  LEA R7, R9.reuse, R6, 0x2 ;  /* 0x0000000609077211 */ /* 0x040fe200078e10ff */
[----:B------:R-:W-:-:S04]  /*0450*/  IMAD R14, R9, 0x4, R14 ;  /* 0x00000004090e7824 */ /* 0x000fc800078e020e */
[----:B------:R1:W-:Y:S04]  /*0460*/  STS [R7], R4 ;  /* 0x0000000407007388 */ /* 0x0003e80000000800 */
[----:B------:R1:W-:Y:S02]  /*0470*/  STS [R14], R5 ;  /* 0x000000050e007388 */ /* 0x0003e40000000800 */
.L_x_1:
[----:B------:R-:W-:Y:S05]  /*0480*/  BSYNC.RECONVERGENT B0 ;  /* 0x0000000000007941 */ /* 0x000fea0003800200 */
.L_x_0:
[----:B------:R-:W-:Y:S01]  /*0490*/  VIADD R12, R12, 0x400 ;  /* 0x000004000c0c7836 */ /* 0x000fe20000000000 */
[----:B------:R-:W-:-:S04]  /*04a0*/  ISETP.GE.U32.AND P1, PT, R11, UR6, PT ;  /* 0x000000060b007c0c */ /* 0x000fc8000bf26070 */
[----:B01----:R-:W-:-:S04]  /*04b0*/  LEA R5, R23, R12, 0x18 ;  /* 0x0000000c17057211 */ /* 0x003fc800078ec0ff */
[----:B------:R-:W-:Y:S01]  /*04c0*/  LEA R12, R10, R5, 0x6 ;  /* 0x000000050a0c7211 */ /* 0x000fe200078e30ff */
[----:B------:R-:W-:-:S04]  /*04d0*/  IMAD R10, R9, 0x4, R17 ;  /* 0x00000004090a7824 */ /* 0x000fc800078e0211 */
[C---:B------:R-:W-:Y:S02]  /*04e0*/  IMAD R14, R9.reuse, 0x4, R12 ;  /* 0x00000004090e7824 */ /* 0x040fe400078e020c */
[----:B------:R-:W-:-:S03]  /*04f0*/  IMAD R9, R9, 0x4, R15 ;  /* 0x0000000409097824 */ /* 0x000fc600078e020f */
[----:B-----5:R-:W-:Y:S01]  /*0500*/  STS [R14], R13 ;  /* 0x0000000d0e007388 */ /* 0x020fe20000000800 */
[----:B------:R-:W-:Y:S06]  /*0510*/  BAR.SYNC.DEFER_BLOCKING 0x0 ;  /* 0x0000000000007b1d */ /* 0x000fec0000010000 */
[----:B------:R-:W-:Y:S04]  /*0520*/  LDS R17, [R10] ;  /* 0x000000000a117984 */ /* 0x000fe80000000800 */
[----:B------:R-:W0:Y:S04]  /*0530*/  LDS.128 R4, [R12] ;  /* 0x000000000c047984 */ /* 0x000e280000000c00 */
[----:B------:R-:W1:Y:S04]  /*0540*/  LDS R16, [R10+0x40] ;  /* 0x000040000a107984 */ /* 0x000e680000000800 */
[----:B------:R-:W2:Y:S04]  /*0550*/  LDS R13, [R10+0x80] ;  /* 0x000080000a0d7984 */ /* 0x000ea80000000800 */
[----:B------:R-:W-:Y:S01]  /*0560*/  LDS R14, [R10+0x140] ;  /* 0x000140000a0e7984 */ /* 0x000fe20000000800 */
[----:B0-----:R-:W-:-:S03]  /*0570*/  IADD3 R17, PT, PT, R4, R17, RZ ;  /* 0x0000001104117210 */ /* 0x001fc60007ffe0ff */
[----:B------:R-:W0:Y:S01]  /*0580*/  LDS R4, [R10+0xc0] ;  /* 0x0000c0000a047984 */ /* 0x000e220000000800 */
[----:B------:R-:W-:Y:S01]  /*0590*/  ISETP.GT.AND P0, PT, R2, R17, PT ;  /* 0x000000110200720c */ /* 0x000fe20003f04270 */
[----:B-1----:R-:W-:Y:S02]  /*05a0*/  IMAD.IADD R5, R16, 0x1, R5 ;  /* 0x0000000110057824 */ /* 0x002fe400078e0205 */
[----:B--2---:R-:W-:-:S10]  /*05b0*/  IMAD.IADD R13, R13, 0x1, R6 ;  /* 0x000000010d0d7824 */ /* 0x004fd400078e0206 */
[----:B------:R-:W-:Y:S01]  /*05c0*/  @P0 MOV R2, R17 ;  /* 0x0000001100020202 */ /* 0x000fe20000000f00 */
[----:B------:R-:W-:Y:S03]  /*05d0*/  @P0 LDS R8, [R9] ;  /* 0x0000000009080984 */ /* 0x000fe60000000800 */
[----:B------:R-:W-:-:S13]  /*05e0*/  ISETP.GT.AND P0, PT, R2, R5, PT ;  /* 0x000000050200720c */ /* 0x000fda0003f04270 */
[----:B------:R-:W-:Y:S01]  /*05f0*/  @P0 IMAD.MOV.U32 R2, RZ, RZ, R5 ;  /* 0x000000ffff020224 */ /* 0x000fe200078e0005 */
[----:B------:R-:W-:Y:S04]  /*0600*/  @P0 LDS R8, [R9+0x40] ;  /* 0x0000400009080984 */ /* 0x000fe80000000800 */
[----:B------:R-:W-:Y:S02]  /*0610*/  ISETP.GT.AND P0, PT, R2, R13, PT ;  /* 0x0000000d0200720c */ /* 0x000fe40003f04270 */
[----:B0-----:R-:W-:Y:S02]  /*0620*/  IADD3 R15, PT, PT, R4, R7, RZ ;  /* 0x00000007040f7210 */ /* 0x001fe40007ffe0ff */
[----:B------:R-:W0:Y:S09]  /*0630*/  LDS.128 R4, [R12+0x10] ;  /* 0x000010000c047984 */ /* 0x000e320000000c00 */
[----:B------:R-:W-:Y:S01]  /*0640*/  @P0 IMAD.MOV.U32 R2, RZ, RZ, R13 ;  /* 0x000000ffff020224 */ /* 0x000fe200078e000d */
[----:B------:R-:W-:Y:S04]  /*0650*/  @P0 LDS R8, [R9+0x80] ;  /* 0x0000800009080984 */ /* 0x000fe80000000800 */
[----:B------:R-:W1:Y:S01]  /*0660*/  LDS R13, [R10+0x100] ;  /* 0x000100000a0d7984 */ /* 0x000e620000000800 */
[----:B------:R-:W-:-:S13]  /*0670*/  ISETP.GT.AND P0, PT, R2, R15, PT ;  /* 0x0000000f0200720c */ /* 0x000fda0003f04270 */
[----:B------:R-:W-:Y:S01]  /*0680*/  @P0 IMAD.MOV.U32 R2, RZ, RZ, R15 ;  /* 0x000000ffff020224 */ /* 0x000fe200078e000f */
[----:B------:R-:W-:Y:S01]  /*0690*/  @P0 LDS R8, [R9+0xc0] ;  /* 0x0000c00009080984 */ /* 0x000fe20000000800 */
[----:B0-----:R-:W-:-:S03]  /*06a0*/  IMAD.IADD R5, R14, 0x1, R5 ;  /* 0x000000010e057824 */ /* 0x001fc600078e0205 */
[----:B------:R-:W-:Y:S01]  /*06b0*/  LDS R14, [R10+0x240] ;  /* 0x000240000a0e7984 */ /* 0x000fe20000000800 */
[----:B-1----:R-:W-:-:S03]  /*06c0*/  IADD3 R13, PT, PT, R4, R13, RZ ;  /* 0x0000000d040d7210 */ /* 0x002fc60007ffe0ff */
[----:B------:R-:W0:Y:S01]  /*06d0*/  LDS R4, [R10+0x1c0] ;  /* 0x0001c0000a047984 */ /* 0x000e220000000800 */
[----:B------:R-:W-:-:S13]  /*06e0*/  ISETP.GT.AND P0, PT, R2, R13, PT ;  /* 0x0000000d0200720c */ /* 0x000fda0003f04270 */
[----:B------:R-:W-:Y:S01]  /*06f0*/  @P0 IMAD.MOV.U32 R2, RZ, RZ, R13 ;  /* 0x000000ffff020224 */ /* 0x000fe200078e000d */
[----:B------:R-:W-:Y:S04]  /*0700*/  @P0 LDS R8, [R9+0x100] ;  /* 0x0001000009080984 */ /* 0x000fe80000000800 */
[----:B------:R-:W1:Y:S01]  /*0710*/  LDS R13, [R10+0x180] ;  /* 0x000180000a0d7984 */ /* 0x000e620000000800 */
[----:B------:R-:W-:-:S13]  /*0720*/  ISETP.GT.AND P0, PT, R2, R5, PT ;  /* 0x000000050200720c */ /* 0x000fda0003f04270 */
[----:B------:R-:W-:Y:S01]  /*0730*/  @P0 MOV R2, R5 ;  /* 0x0000000500020202 */ /* 0x000fe20000000f00 */
[----:B------:R-:W-:Y:S01]  /*0740*/  @P0 LDS R8, [R9+0x140] ;  /* 0x0001400009080984 */ /* 0x000fe20000000800 */
[----:B0-----:R-:W-:Y:S02]  /*0750*/  IMAD.IADD R15, R4, 0x1, R7 ;  /* 0x00000001040f7824 */ /* 0x001fe400078e0207 */
[----:B-1----:R-:W-:Y:S02]  /*0760*/  IMAD.IADD R13, R13, 0x1, R6 ;  /* 0x000000010d0d7824 */ /* 0x002fe400078e0206 */
[----:B------:R-:W0:Y:S03]  /*0770*/  LDS.128 R4, [R12+0x20] ;  /* 0x000020000c047984 */ /* 0x000e260000000c00 */
[----:B------:R-:W-:-:S13]  /*0780*/  ISETP.GT.AND P0, PT, R2, R13, PT ;  /* 0x0000000d0200720c */ /* 0x000fda0003f04270 */
[----:B------:R-:W-:Y:S01]  /*0790*/  @P0 MOV R2, R13 ;  /* 0x0000000d00020202 */ /* 0x000fe20000000f00 */
[----:B------:R-:W-:Y:S03]  /*07a0*/  @P0 LDS R8, [R9+0x180] ;  /* 0x0001800009080984 */ /* 0x000fe60000000800 */
[----:B------:R-:W-:Y:S01]  /*07b0*/  ISETP.GT.AND P0, PT, R2, R15, PT ;  /* 0x0000000f0200720c */ /* 0x000fe20003f04270 */
[----:B------:R-:W1:-:S12]  /*07c0*/  LDS R13, [R10+0x200] ;  /* 0x000200000a0d7984 */ /* 0x000e580000000800 */
[----:B------:R-:W-:Y:S01]  /*07d0*/  @P0 IMAD.MOV.U32 R2, RZ, RZ, R15 ;  /* 0x000000ffff020224 */ /* 0x000fe200078e000f */
[----:B------:R-:W-:Y:S01]  /*07e0*/  @P0 LDS R8, [R9+0x1c0] ;  /* 0x0001c00009080984 */ /* 0x000fe20000000800 */
[----:B0-----:R-:W-:-:S03]  /*07f0*/  IADD3 R5, PT, PT, R14, R5, RZ ;  /* 0x000000050e057210 */ /* 0x001fc60007ffe0ff */
[----:B------:R-:W-:Y:S01]  /*0800*/  LDS R14, [R10+0x340] ;  /* 0x000340000a0e7984 */ /* 0x000fe20000000800 */
[----:B-1----:R-:W-:-:S03]  /*0810*/  IMAD.IADD R13, R4, 0x1, R13 ;  /* 0x00000001040d7824 */ /* 0x002fc600078e020d */
[----:B------:R-:W0:Y:S02]  /*0820*/  LDS R4, [R10+0x2c0] ;  /* 0x0002c0000a047984 */ /* 0x000e240000000800 */
[----:B------:R-:W-:-:S13]  /*0830*/  ISETP.GT.AND P0, PT, R2, R13, PT ;  /* 0x0000000d0200720c */ /* 0x000fda0003f04270 */
[----:B------:R-:W-:Y:S01]  /*0840*/  @P0 IMAD.MOV.U32 R2, RZ, RZ, R13 ;  /* 0x000000ffff020224 */ /* 0x000fe200078e000d */
[----:B------:R-:W-:Y:S04]  /*0850*/  @P0 LDS R8, [R9+0x200] ;  /* 0x0002000009080984 */ /* 0x000fe80000000800 */
[----:B------:R-:W1:Y:S01]  /*0860*/  LDS R13, [R10+0x280] ;  /* 0x000280000a0d7984 */ /* 0x000e620000000800 */
[----:B------:R-:W-:-:S13]  /*0870*/  ISETP.GT.AND P0, PT, R2, R5, PT ;  /* 0x000000050200720c */ /* 0x000fda0003f04270 */
[----:B------:R-:W-:Y:S01]  /*0880*/  @P0 IMAD.MOV.U32 R2, RZ, RZ, R5 ;  /* 0x000000ffff020224 */ /* 0x000fe200078e0005 */
[----:B------:R-:W-:Y:S01]  /*0890*/  @P0 LDS R8, [R9+0x240] ;  /* 0x0002400009080984 */ /* 0x000fe20000000800 */
[----:B0-----:R-:W-:Y:S01]  /*08a0*/  IMAD.IADD R15, R4, 0x1, R7 ;  /* 0x00000001040f7824 */ /* 0x001fe200078e0207 */
[----:B-1----:R-:W-:Y:S02]  /*08b0*/  IADD3 R13, PT, PT, R13, R6, RZ ;  /* 0x000000060d0d7210 */ /* 0x002fe40007ffe0ff */
[----:B------:R-:W0:Y:S02]  /*08c0*/  LDS.128 R4, [R12+0x30] ;  /* 0x000030000c047984 */ /* 0x000e240000000c00 */
[----:B------:R-:W-:-:S13]  /*08d0*/  ISETP.GT.AND P0, PT, R2, R13, PT ;  /* 0x0000000d0200720c */ /* 0x000fda0003f04270 */
[----:B------:R-:W-:Y:S01]  /*08e0*/  @P0 IMAD.MOV.U32 R2, RZ, RZ, R13 ;  /* 0x000000ffff020224 */ /* 0x000fe200078e000d */
[----:B------:R-:W-:Y:S04]  /*08f0*/  @P0 LDS R8, [R9+0x280] ;  /* 0x0002800009080984 */ /* 0x000fe80000000800 */
[----:B------:R-:W1:Y:S01]  /*0900*/  LDS R13, [R10+0x300] ;  /* 0x000300000a0d7984 */ /* 0x000e620000000800 */
[----:B------:R-:W-:-:S13]  /*0910*/  ISETP.GT.AND P0, PT, R2, R15, PT ;  /* 0x0000000f0200720c */ /* 0x000fda0003f04270 */
[----:B------:R-:W-:Y:S01]  /*0920*/  @P0 MOV R2, R15 ;  /* 0x0000000f00020202 */ /* 0x000fe20000000f00 */
[----:B------:R-:W-:Y:S01]  /*0930*/  @P0 LDS R8, [R9+0x2c0] ;  /* 0x0002c00009080984 */ /* 0x000fe20000000800 */
[----:B0-----:R-:W-:Y:S01]  /*0940*/  IADD3 R5, PT, PT, R14, R5, RZ ;  /* 0x000000050e057210 */ /* 0x001fe20007ffe0ff */
[----:B-1----:R-:W-:Y:S02]  /*0950*/  IMAD.IADD R13, R4, 0x1, R13 ;  /* 0x00000001040d7824 */ /* 0x002fe400078e020d */
[----:B------:R-:W0:Y:S03]  /*0960*/  LDS R4, [R10+0x3c0] ;  /* 0x0003c0000a047984 */ /* 0x000e260000000800 */
[----:B------:R-:W-:-:S13]  /*0970*/  ISETP.GT.AND P0, PT, R2, R13, PT ;  /* 0x0000000d0200720c */ /* 0x000fda0003f04270 */
[----:B------:R-:W-:Y:S01]  /*0980*/  @P0 IMAD.MOV.U32 R2, RZ, RZ, R13 ;  /* 0x000000ffff020224 */ /* 0x000fe200078e000d */
[----:B------:R-:W-:Y:S04]  /*0990*/  @P0 LDS R8, [R9+0x300] ;  /* 0x0003000009080984 */ /* 0x000fe80000000800 */
[----:B------:R-:W1:Y:S01]  /*09a0*/  LDS R13, [R10+0x380] ;  /* 0x000380000a0d7984 */ /* 0x000e620000000800 */
[----:B------:R-:W-:-:S13]  /*09b0*/  ISETP.GT.AND P0, PT, R2, R5, PT ;  /* 0x000000050200720c */ /* 0x000fda0003f04270 */
[----:B------:R-:W-:Y:S01]  /*09c0*/  @P0 MOV R2, R5 ;  /* 0x0000000500020202 */ /* 0x000fe20000000f00 */
[----:B------:R2:W3:Y:S01]  /*09d0*/  @P0 LDS R8, [R9+0x340] ;  /* 0x0003400009080984 */ /* 0x0004e20000000800 */
[----:B0-----:R-:W-:Y:S01]  /*09e0*/  IADD3 R15, PT, PT, R4, R7, RZ ;  /* 0x00000007040f7210 */ /* 0x001fe20007ffe0ff */
[----:B-1----:R-:W-:-:S05]  /*09f0*/  IMAD.IADD R13, R13, 0x1, R6 ;  /* 0x000000010d0d7824 */ /* 0x002fca00078e0206 */
[----:B------:R-:W-:-:S13]  /*0a00*/  ISETP.GT.AND P0, PT, R2, R13, PT ;  /* 0x0000000d0200720c */ /* 0x000fda0003f04270 */
[----:B------:R-:W-:Y:S01]  /*0a10*/  @P0 IMAD.MOV.U32 R2, RZ, RZ, R13 ;  /* 0x000000ffff020224 */ /* 0x000fe200078e000d */
[----:B------:R2:W0:Y:S04]  /*0a20*/  @P0 LDS R8, [R9+0x380] ;  /* 0x0003800009080984 */ /* 0x0004280000000800 */
[----:B------:R-:W-:-:S13]  /*0a30*/  ISETP.GT.AND P0, PT, R2, R15, PT ;  /* 0x0000000f0200720c */ /* 0x000fda0003f04270 */
[----:B------:R2:W1:Y:S01]  /*0a40*/  @P0 LDS R8, [R9+0x3c0] ;  /* 0x0003c00009080984 */ /* 0x0004620000000800 */
[----:B---3--:R-:W-:Y:S05]  /*0a50*/  @P1 EXIT ;  /* 0x000000000000194d */ /* 0x008fea0003800000 */
[----:B------:R-:W3:Y:S01]  /*0a60*/  LDC.64 R4, c[0x0][0x388] ;  /* 0x0000e200ff047b82 */ /* 0x000ee20000000a00 */
[----:B------:R-:W-:Y:S01]  /*0a70*/  IMAD R3, R3, UR6, R0 ;  /* 0x0000000603037c24 */ /* 0x000fe2000f8e0200 */
[----:B------:R-:W-:-:S06]  /*0a80*/  @P0 MOV R2, R15 ;  /* 0x0000000f00020202 */ /* 0x000fcc0000000f00 */
[----:B------:R-:W4:Y:S01]  /*0a90*/  LDC.64 R6, c[0x0][0x390] ;  /* 0x0000e400ff067b82 */ /* 0x000f220000000a00 */
[----:B---3--:R-:W-:-:S05]  /*0aa0*/  IMAD.WIDE.U32 R4, R3, 0x4, R4 ;  /* 0x0000000403047825 */ /* 0x008fca00078e0004 */
[----:B------:R-:W-:Y:S01]  /*0ab0*/  STG.E desc[UR4][R4.64], R2 ;  /* 0x0000000204007986 */ /* 0x000fe2000c101904 */
[----:B----4-:R-:W-:-:S05]  /*0ac0*/  IMAD.WIDE.U32 R6, R3, 0x4, R6 ;  /* 0x0000000403067825 */ /* 0x010fca00078e0006 */
[----:B01----:R-:W-:Y:S01]  /*0ad0*/  STG.E desc[UR4][R6.64], R8 ;  /* 0x0000000806007986 */ /* 0x003fe2000c101904 */
[----:B------:R-:W-:Y:S05]  /*0ae0*/  EXIT ;  /* 0x000000000000794d */ /* 0x000fea0003800000 */
.L_x_2:
[----:B------:R-:W-:-:S00]  /*0af0*/  BRA `(.L_x_2) ;  /* 0xfffffffc00fc7947 */ /* 0x000fc0000383ffff */
[----:B------:R-:W-:-:S00]  /*0b00*/  NOP ;  /* 0x0000000000007918 */ /* 0x000fc00000000000 */
[----:B------:R-:W-:-:S00]  /*0b10*/  NOP ;  /* 0x0000000000007918 */ /* 0x000fc00000000000 */
[----:B------:R-:W-:-:S00]  /*0b20*/  NOP ;  /* 0x0000000000007918 */ /* 0x000fc00000000000 */
[----:B------:R-:W-:-:S00]  /*0b30*/  NOP ;  /* 0x0000000000007918 */ /* 0x000fc00000000000 */
[----:B------:R-:W-:-:S00]  /*0b40*/  NOP ;  /* 0x0000000000007918 */ /* 0x000fc00000000000 */
[----:B------:R-:W-:-:S00]  /*0b50*/  NOP ;  /* 0x0000000000007918 */ /* 0x000fc00000000000 */
[----:B------:R-:W-:-:S00]  /*0b60*/  NOP ;  /* 0x0000000000007918 */ /* 0x000fc00000000000 */
[----:B------:R-:W-:-:S00]  /*0b70*/  NOP ;  /* 0x0000000000007918 */ /* 0x000fc00000000000 */
.L_x_8:


//--------------------- .text._Z19fw_kernel_phase_twoILi16EEvjjPiS0_ --------------------------
	.section	.text._Z19fw_kernel_phase_twoILi16EEvjjPiS0_,"ax",@progbits
	.align	128
        .global         _Z19fw_kernel_phase_twoILi16EEvjjPiS0_
        .type           _Z19fw_kernel_phase_twoILi16EEvjjPiS0_,@function
        .size           _Z19fw_kernel_phase_twoILi16EEvjjPiS0_,(.L_x_9 - _Z19fw_kernel_phase_twoILi16EEvjjPiS0_)
        .other          _Z19fw_kernel_phase_twoILi16EEvjjPiS0_,@"STO_CUDA_ENTRY STV_DEFAULT"
_Z19fw_kernel_phase_twoILi16EEvjjPiS0_:
.text._Z19fw_kernel_phase_twoILi16EEvjjPiS0_:
[----:B------:R-:W-:Y:S01]  /*0000*/  LDC R1, c[0x0][0x37c] ;  /* 0x0000df00ff017b82 */ /* 0x000fe20000000800 */
[----:B------:R-:W0:Y:S07]  /*0010*/  S2R R6, SR_CTAID.X ;  /* 0x0000000000067919 */ /* 0x000e2e0000002500 */
[----:B------:R-:W0:Y:S02]  /*0020*/  LDC R7, c[0x0][0x380] ;  /* 0x0000e000ff077b82 */ /* 0x000e240000000800 */
[----:B0-----:R-:W-:-:S13]  /*0030*/  ISETP.NE.AND P0, PT, R6, R7, PT ;  /* 0x000000070600720c */ /* 0x001fda0003f05270 */
[----:B------:R-:W-:Y:S05]  /*0040*/  @!P0 EXIT ;  /* 0x000000000000894d */ /* 0x000fea0003800000 */
[----:B------:R-:W0:Y:S01]  /*0050*/  S2R R5, SR_TID.Y ;  /* 0x0000000000057919 */ /* 0x000e220000002200 */
[----:B------:R-:W1:Y:S01]  /*0060*/  LDCU UR9, c[0x0][0x384] ;  /* 0x00007080ff0977ac */ /* 0x000e620008000800 */
[----:B------:R-:W2:Y:S01]  /*0070*/  S2R R2, SR_TID.X ;  /* 0x0000000000027919 */ /* 0x000ea20000002100 */
[----:B------:R-:W3:Y:S01]  /*0080*/  LDCU.64 UR10, c[0x0][0x358] ;  /* 0x00006b00ff0a77ac */ /* 0x000ee20008000a00 */
[----:B------:R-:W4:Y:S01]  /*0090*/  S2R R3, SR_CTAID.Y ;  /* 0x0000000000037919 */ /* 0x000f220000002600 */
[C---:B0-----:R-:W-:Y:S02]  /*00a0*/  IMAD R14, R7.reuse, 0x10, R5 ;  /* 0x00000010070e7824 */ /* 0x041fe400078e0205 */
[----:B--2---:R-:W-:Y:S01]  /*00b0*/  IMAD R15, R7, 0x10, R2 ;  /* 0x00000010070f7824 */ /* 0x004fe200078e0202 */
[----:B----4-:R-:W-:-:S04]  /*00c0*/  ISETP.NE.AND P0, PT, R3, RZ, PT ;  /* 0x000000ff0300720c */ /* 0x010fc80003f05270 */
[----:B------:R-:W-:Y:S02]  /*00d0*/  VIMNMX.U32 R0, PT, PT, R14, R15, !PT ;  /* 0x0000000f0e007248 */ /* 0x000fe40007fe0000 */
[CC--:B------:R-:W-:Y:S02]  /*00e0*/  SEL R3, R6.reuse, R7.reuse, !P0 ;  /* 0x0000000706037207 */ /* 0x0c0fe40004000000 */
[----:B------:R-:W-:Y:S02]  /*00f0*/  SEL R6, R6, R7, P0 ;  /* 0x0000000706067207 */ /* 0x000fe40000000000 */
[----:B-1----:R-:W-:Y:S01]  /*0100*/  ISETP.GE.U32.AND P1, PT, R0, UR9, PT ;  /* 0x0000000900007c0c */ /* 0x002fe2000bf26070 */
[----:B------:R-:W-:Y:S02]  /*0110*/  IMAD R0, R3, 0x10, R2 ;  /* 0x0000001003007824 */ /* 0x000fe400078e0202 */
[----:B------:R-:W-:-:S05]  /*0120*/  IMAD R3, R6, 0x10, R5 ;  /* 0x0000001006037824 */ /* 0x000fca00078e0205 */
[----:B------:R-:W-:-:S04]  /*0130*/  VIMNMX.U32 R16, PT, PT, R0, R3, !PT ;  /* 0x0000000300107248 */ /* 0x000fc80007fe0000 */
[----:B------:R-:W-:Y:S01]  /*0140*/  ISETP.GE.U32.AND P2, PT, R16, UR9, PT ;  /* 0x0000000910007c0c */ /* 0x000fe2000bf46070 */
[----:B------:R-:W0:Y:S01]  /*0150*/  @!P1 LDC.64 R10, c[0x0][0x388] ;  /* 0x0000e200ff0a9b82 */ /* 0x000e220000000a00 */
[----:B------:R-:W-:-:S07]  /*0160*/  @!P1 IMAD R15, R14, UR9, R15 ;  /* 0x000000090e0f9c24 */ /* 0x000fce000f8e020f */
[----:B------:R-:W1:Y:S08]  /*0170*/  @!P1 LDC.64 R12, c[0x0][0x390] ;  /* 0x0000e400ff0c9b82 */ /* 0x000e700000000a00 */
[----:B------:R-:W2:Y:S08]  /*0180*/  @!P2 LDC.64 R8, c[0x0][0x388] ;  /* 0x0000e200ff08ab82 */ /* 0x000eb00000000a00 */
[----:B------:R-:W4:Y:S01]  /*0190*/  @!P2 LDC.64 R6, c[0x0][0x390] ;  /* 0x0000e400ff06ab82 */ /* 0x000f220000000a00 */
[----:B0-----:R-:W-:-:S06]  /*01a0*/  @!P1 IMAD.WIDE.U32 R10, R15, 0x4, R10 ;  /* 0x000000040f0a9825 */ /* 0x001fcc00078e000a */
[----:B---3--:R-:W3:Y:S01]  /*01b0*/  @!P1 LDG.E R10, desc[UR10][R10.64] ;  /* 0x0000000a0a0a9981 */ /* 0x008ee2000c1e1900 */
[----:B-1----:R-:W-:-:S04]  /*01c0*/  @!P1 IMAD.WIDE.U32 R12, R15, 0x4, R12 ;  /* 0x000000040f0c9825 */ /* 0x002fc800078e000c */
[----:B------:R-:W-:Y:S02]  /*01d0*/  @!P2 IMAD R15, R3, UR9, R0 ;  /* 0x00000009030fac24 */ /* 0x000fe4000f8e0200 */
[----:B------:R-:W5:Y:S02]  /*01e0*/  @!P1 LDG.E R12, desc[UR10][R12.64] ;  /* 0x0000000a0c0c9981 */ /* 0x000f64000c1e1900 */
[----:B--2---:R-:W-:-:S06]  /*01f0*/  @!P2 IMAD.WIDE.U32 R8, R15, 0x4, R8 ;  /* 0x000000040f08a825 */ /* 0x004fcc00078e0008 */
[----:B------:R0:W2:Y:S01]  /*0200*/  @!P2 LDG.E R8, desc[UR10][R8.64] ;  /* 0x0000000a0808a981 */ /* 0x0000a2000c1e1900 */
[----:B----4-:R-:W-:-:S05]  /*0210*/  @!P2 IMAD.WIDE.U32 R6, R15, 0x4, R6 ;  /* 0x000000040f06a825 */ /* 0x010fca00078e0006 */
[----:B------:R1:W4:Y:S01]  /*0220*/  @!P2 LDG.E R4, desc[UR10][R6.64] ;  /* 0x0000000a0604a981 */ /* 0x000322000c1e1900 */
[----:B------:R-:W0:Y:S01]  /*0230*/  S2UR UR6, SR_CgaCtaId ;  /* 0x00000000000679c3 */ /* 0x000e220000008800 */
[----:B------:R-:W-:Y:S02]  /*0240*/  UMOV UR4, 0x400 ;  /* 0x0000040000047882 */ /* 0x000fe40000000000 */
[----:B------:R-:W-:Y:S01]  /*0250*/  UIADD3 UR5, UPT, UPT, UR4, 0x800, URZ ;  /* 0x0000080004057890 */ /* 0x000fe2000fffe0ff */
[----:B------:R-:W-:-:S03]  /*0260*/  @P1 IMAD.MOV.U32 R17, RZ, RZ, -0x1 ;  /* 0xffffffffff111424 */ /* 0x000fc600078e00ff */
[----:B0-----:R-:W-:Y:S02]  /*0270*/  ULEA UR7, UR6, UR5, 0x18 ;  /* 0x0000000506077291 */ /* 0x001fe4000f8ec0ff */
[----:B------:R-:W-:Y:S02]  /*0280*/  ULEA UR8, UR6, UR4, 0x18 ;  /* 0x0000000406087291 */ /* 0x000fe4000f8ec0ff */
[----:B------:R-:W-:Y:S02]  /*0290*/  UIADD3 UR5, UPT, UPT, UR4, 0x400, URZ ;  /* 0x0000040004057890 */ /* 0x000fe4000fffe0ff */
[----:B------:R-:W-:Y:S01]  /*02a0*/  @!P1 IMAD.U32 R14, RZ, RZ, UR7 ;  /* 0x00000007ff0e9e24 */ /* 0x000fe2000f8e00ff */
[----:B------:R-:W-:Y:S02]  /*02b0*/  UIADD3 UR4, UPT, UPT, UR4, 0xc00, URZ ;  /* 0x00000c0004047890 */ /* 0x000fe4000fffe0ff */
[----:B------:R-:W-:Y:S01]  /*02c0*/  ULEA UR5, UR6, UR5, 0x18 ;  /* 0x0000000506057291 */ /* 0x000fe2000f8ec0ff */
[C---:B------:R-:W-:Y:S01]  /*02d0*/  @!P1 IMAD R9, R5.reuse, 0x40, R14 ;  /* 0x0000004005099824 */ /* 0x040fe200078e020e */
[----:B------:R-:W-:Y:S01]  /*02e0*/  LEA R11, R5, UR8, 0x6 ;  /* 0x00000008050b7c11 */ /* 0x000fe2000f8e30ff */
[----:B------:R-:W-:Y:S01]  /*02f0*/  ULEA UR4, UR6, UR4, 0x18 ;  /* 0x0000000406047291 */ /* 0x000fe2000f8ec0ff */
[----:B------:R-:W-:-:S02]  /*0300*/  @P1 IMAD.U32 R14, RZ, RZ, UR7 ;  /* 0x00000007ff0e1e24 */ /* 0x000fc4000f8e00ff */
[C---:B------:R-:W-:Y:S01]  /*0310*/  @!P1 LEA R15, R2.reuse, R9, 0x2 ;  /* 0x00000009020f9211 */ /* 0x040fe200078e10ff */
[C---:B------:R-:W-:Y:S01]  /*0320*/  IMAD R13, R2.reuse, 0x4, R11 ;  /* 0x00000004020d7824 */ /* 0x040fe200078e020b */
[C---:B------:R-:W-:Y:S01]  /*0330*/  LEA R9, R5.reuse, UR5, 0x6 ;  /* 0x0000000505097c11 */ /* 0x040fe2000f8e30ff */
[C---:B------:R-:W-:Y:S01]  /*0340*/  @P1 IMAD R19, R5.reuse, 0x40, R14 ;  /* 0x0000004005131824 */ /* 0x040fe200078e020e */
[----:B-1----:R-:W-:Y:S01]  /*0350*/  LEA R7, R5, UR4, 0x6 ;  /* 0x0000000405077c11 */ /* 0x002fe2000f8e30ff */
[----:B------:R-:W-:Y:S02]  /*0360*/  @P1 IMAD.MOV.U32 R6, RZ, RZ, 0x3f3f3f3f ;  /* 0x3f3f3f3fff061424 */ /* 0x000fe400078e00ff */
[C---:B------:R-:W-:Y:S01]  /*0370*/  @P1 IMAD R18, R2.reuse, 0x4, R19 ;  /* 0x0000000402121824 */ /* 0x040fe200078e0213 */
[C---:B------:R-:W-:Y:S01]  /*0380*/  LEA R7, R2.reuse, R7, 0x2 ;  /* 0x0000000702077211 */ /* 0x040fe200078e10ff */
[----:B------:R-:W-:Y:S02]  /*0390*/  IMAD R5, R2, 0x4, R9 ;  /* 0x0000000402057824 */ /* 0x000fe400078e0209 */
[----:B------:R-:W-:Y:S01]  /*03a0*/  @P2 IMAD.MOV.U32 R20, RZ, RZ, 0x3f3f3f3f ;  /* 0x3f3f3f3fff142424 */ /* 0x000fe200078e00ff */
[----:B---3--:R0:W-:Y:S04]  /*03b0*/  @!P1 STS [R13], R10 ;  /* 0x0000000a0d009388 */ /* 0x0081e80000000800 */
[----:B-----5:R1:W-:Y:S01]  /*03c0*/  @!P1 STS [R15], R12 ;  /* 0x0000000c0f009388 */ /* 0x0203e20000000800 */
[----:B0-----:R-:W-:-:S03]  /*03d0*/  @P2 IMAD.MOV.U32 R10, RZ, RZ, -0x1 ;  /* 0xffffffffff0a2424 */ /* 0x001fc600078e00ff */
[----:B------:R1:W-:Y:S04]  /*03e0*/  @P1 STS [R13], R6 ;  /* 0x000000060d001388 */ /* 0x0003e80000000800 */
[----:B------:R1:W-:Y:S04]  /*03f0*/  @P1 STS [R18], R17 ;  /* 0x0000001112001388 */ /* 0x0003e80000000800 */
[----:B--2---:R1:W-:Y:S04]  /*0400*/  @!P2 STS [R5], R8 ;  /* 0x000000080500a388 */ /* 0x0043e80000000800 */
[----:B----4-:R1:W-:Y:S04]  /*0410*/  @!P2 STS [R7], R4 ;  /* 0x000000040700a388 */ /* 0x0103e80000000800 */
[----:B------:R1:W-:Y:S04]  /*0420*/  @P2 STS [R5], R20 ;  /* 0x0000001405002388 */ /* 0x0003e80000000800 */
[----:B------:R1:W-:Y:S01]  /*0430*/  @P2 STS [R7], R10 ;  /* 0x0000000a07002388 */ /* 0x0003e20000000800 */
[----:B------:R-:W-:Y:S01]  /*0440*/  BAR.SYNC.DEFER_BLOCKING 0x0 ;  /* 0x0000000000007b1d */ /* 0x000fe20000010000 */
[----:B------:R-:W-:-:S05]  /*0450*/  ISETP.GE.U32.AND P1, PT, R16, UR9, PT ;  /* 0x0000000910007c0c */ /* 0x000fca000bf26070 */
[----:B------:R-:W-:Y:S08]  /*0460*/  @!P0 BRA `(.L_x_3) ;  /* 0x00000008008c8947 */ /* 0x000ff00003800000 */
[C---:B-1----:R-:W-:Y:S01]  /*0470*/  LEA R4, R2.reuse, UR8, 0x2 ;  /* 0x0000000802047c11 */ /* 0x042fe2000f8e10ff */
[----:B------:R-:W-:Y:S01]  /*0480*/  LDS R6, [R9] ;  /* 0x0000000009067984 */ /* 0x000fe20000000800 */
[----:B------:R-:W-:-:S03]  /*0490*/  IMAD R2, R2, 0x4, R14 ;  /* 0x0000000402027824 */ /* 0x000fc600078e020e */
[----:B------:R-:W0:Y:S01]  /*04a0*/  LDS R11, [R4] ;  /* 0x00000000040b7984 */ /* 0x000e220000000800 */
[----:B------:R-:W-:Y:S06]  /*04b0*/  BAR.SYNC.DEFER_BLOCKING 0x0 ;  /* 0x0000000000007b1d */ /* 0x000fec0000010000 */
[----:B------:R-:W1:Y:S01]  /*04c0*/  LDS R13, [R5] ;  /* 0x00000000050d7984 */ /* 0x000e620000000800 */
[----:B0-----:R-:W-:-:S05]  /*04d0*/  IMAD.IADD R6, R6, 0x1, R11 ;  /* 0x0000000106067824 */ /* 0x001fca00078e020b */
[----:B-1----:R-:W-:-:S13]  /*04e0*/  ISETP.GE.AND P0, PT, R6, R13, PT ;  /* 0x0000000d0600720c */ /* 0x002fda0003f06270 */
[----:B------:R-:W-:Y:S04]  /*04f0*/  @!P0 STS [R5], R6 ;  /* 0x0000000605008388 */ /* 0x000fe80000000800 */
[----:B------:R-:W0:Y:S04]  /*0500*/  @!P0 LDS R8, [R2] ;  /* 0x0000000002088984 */ /* 0x000e280000000800 */
[----:B0-----:R-:W-:Y:S01]  /*0510*/  @!P0 STS [R7], R8 ;  /* 0x0000000807008388 */ /* 0x001fe20000000800 */
[----:B------:R-:W-:Y:S06]  /*0520*/  BAR.SYNC.DEFER_BLOCKING 0x0 ;  /* 0x0000000000007b1d */ /* 0x000fec0000010000 */
[----:B------:R-:W-:Y:S04]  /*0530*/  LDS R10, [R9+0x4] ;  /* 0x00000400090a7984 */ /* 0x000fe80000000800 */
[----:B------:R-:W0:Y:S01]  /*0540*/  LDS R11, [R4+0x40] ;  /* 0x00004000040b7984 */ /* 0x000e220000000800 */
[----:B------:R-:W-:Y:S06]  /*0550*/  BAR.SYNC.DEFER_BLOCKING 0x0 ;  /* 0x0000000000007b1d */ /* 0x000fec0000010000 */
[----:B------:R-:W1:Y:S01]  /*0560*/  LDS R13, [R5] ;  /* 0x00000000050d7984 */ /* 0x000e620000000800 */
[----:B0-----:R-:W-:-:S05]  /*0570*/  IMAD.IADD R10, R10, 0x1, R11 ;  /* 0x000000010a0a7824 */ /* 0x001fca00078e020b */
[----:B-1----:R-:W-:-:S13]  /*0580*/  ISETP.GE.AND P0, PT, R10, R13, PT ;  /* 0x0000000d0a00720c */ /* 0x002fda0003f06270 */
[----:B------:R-:W-:Y:S04]  /*0590*/  @!P0 STS [R5], R10 ;  /* 0x0000000a05008388 */ /* 0x000fe80000000800 */
[----:B------:R-:W0:Y:S04]  /*05a0*/  @!P0 LDS R6, [R2+0x40] ;  /* 0x0000400002068984 */ /* 0x000e280000000800 */
        /* <DEDUP_REMOVED lines=16> */
[----:B0-----:R-:W-:-:S04]  /*06b0*/  IADD3 R6, PT, PT, R6, R11, RZ ;  /* 0x0000000b06067210 */ /* 0x001fc80007ffe0ff */
        /* <DEDUP_REMOVED lines=123> */
[----:B0-----:R0:W-:Y:S01]  /*0e70*/  @!P0 STS [R7], R8 ;  /* 0x0000000807008388 */ /* 0x0011e20000000800 */
[----:B------:R-:W-:Y:S06]  /*0e80*/  BAR.SYNC.DEFER_BLOCKING 0x0 ;  /* 0x0000000000007b1d */ /* 0x000fec0000010000 */
[----:B------:R-:W-:Y:S05]  /*0e90*/  BRA `(.L_x_4) ;  /* 0x0000000800887947 */ /* 0x000fea0003800000 */
.L_x_3:
[C---:B-1----:R-:W-:Y:S01]  /*0ea0*/  LEA R6, R2.reuse, UR5, 0x2 ;  /* 0x0000000502067c11 */ /* 0x042fe2000f8e10ff */
[----:B------:R-:W-:Y:S01]  /*0eb0*/  LDS R8, [R11] ;  /* 0x000000000b087984 */ /* 0x000fe20000000800 */
[----:B------:R-:W-:-:S03]  /*0ec0*/  LEA R2, R2, UR4, 0x2 ;  /* 0x0000000402027c11 */ /* 0x000fc6000f8e10ff */
[----:B------:R-:W0:Y:S01]  /*0ed0*/  LDS R9, [R6] ;  /* 0x0000000006097984 */ /* 0x000e220000000800 */
[----:B------:R-:W-:Y:S06]  /*0ee0*/  BAR.SYNC.DEFER_BLOCKING 0x0 ;  /* 0x0000000000007b1d */ /* 0x000fec0000010000 */
[----:B------:R-:W1:Y:S01]  /*0ef0*/  LDS R13, [R5] ;  /* 0x00000000050d7984 */ /* 0x000e620000000800 */
[----:B0-----:R-:W-:-:S05]  /*0f00*/  IMAD.IADD R8, R8, 0x1, R9 ;  /* 0x0000000108087824 */ /* 0x001fca00078e0209 */
[----:B-1----:R-:W-:-:S13]  /*0f10*/  ISETP.GE.AND P0, PT, R8, R13, PT ;  /* 0x0000000d0800720c */ /* 0x002fda0003f06270 */
[----:B------:R-:W-:Y:S04]  /*0f20*/  @!P0 STS [R5], R8 ;  /* 0x0000000805008388 */ /* 0x000fe80000000800 */
[----:B------:R-:W0:Y:S01]  /*0f30*/  @!P0 LDS R4, [R2] ;  /* 0x0000000002048984 */ /* 0x000e220000000800 */
[----:B------:R-:W-:Y:S06]  /*0f40*/  BAR.SYNC.DEFER_BLOCKING 0x0 ;  /* 0x0000000000007b1d */ /* 0x000fec0000010000 */
[----:B0-----:R-:W-:Y:S04]  /*0f50*/  STS [R7], R4 ;  /* 0x0000000407007388 */ /* 0x001fe80000000800 */
[----:B------:R-:W-:Y:S04]  /*0f60*/  LDS R9, [R11+0x4] ;  /* 0x000004000b097984 */ /* 0x000fe80000000800 */
[----:B------:R-:W0:Y:S01]  /*0f70*/  LDS R10, [R6+0x40] ;  /* 0x00004000060a7984 */ /* 0x000e220000000800 */
[----:B------:R-:W-:Y:S06]  /*0f80*/  BAR.SYNC.DEFER_BLOCKING 0x0 ;  /* 0x0000000000007b1d */ /* 0x000fec0000010000 */
[----:B------:R-:W1:Y:S01]  /*0f90*/  LDS R13, [R5] ;  /* 0x00000000050d7984 */ /* 0x000e620000000800 */
[----:B0-----:R-:W-:-:S05]  /*0fa0*/  IMAD.IADD R10, R9, 0x1, R10 ;  /* 0x00000001090a7824 */ /* 0x001fca00078e020a */
[----:B-1----:R-:W-:-:S13]  /*0fb0*/  ISETP.GE.AND P0, PT, R10, R13, PT ;  /* 0x0000000d0a00720c */ /* 0x002fda0003f06270 */
[----:B------:R-:W-:Y:S04]  /*0fc0*/  @!P0 STS [R5], R10 ;  /* 0x0000000a05008388 */ /* 0x000fe80000000800 */
[----:B------:R-:W0:Y:S01]  /*0fd0*/  @!P0 LDS R4, [R2+0x40] ;  /* 0x0000400002048984 */ /* 0x000e220000000800 */
        /* <DEDUP_REMOVED lines=36> */
[----:B0-----:R-:W-:-:S04]  /*1220*/  IADD3 R10, PT, PT, R9, R10, RZ ;  /* 0x0000000a090a7210 */ /* 0x001fc80007ffe0ff */
        /* <DEDUP_REMOVED lines=104> */
[----:B0-----:R1:W-:Y:S02]  /*18b0*/  STS [R7], R4 ;  /* 0x0000000407007388 */ /* 0x0013e40000000800 */
.L_x_4:
[----:B------:R-:W-:Y:S05]  /*18c0*/  @P1 EXIT ;  /* 0x000000000000194d */ /* 0x000fea0003800000 */
[----:B------:R-:W2:Y:S01]  /*18d0*/  LDS R5, [R5] ;  /* 0x0000000005057984 */ /* 0x000ea20000000800 */
[----:B0-----:R-:W0:Y:S01]  /*18e0*/  LDC.64 R8, c[0x0][0x388] ;  /* 0x0000e200ff087b82 */ /* 0x001e220000000a00 */
[----:B------:R-:W-:Y:S02]  /*18f0*/  IMAD R3, R3, UR9, R0 ;  /* 0x0000000903037c24 */ /* 0x000fe4000f8e0200 */
[----:B-1----:R-:W1:Y:S05]  /*1900*/  LDS R7, [R7] ;  /* 0x0000000007077984 */ /* 0x002e6a0000000800 */
[----:B------:R-:W3:Y:S01]  /*1910*/  LDC.64 R10, c[0x0][0x390] ;  /* 0x0000e400ff0a7b82 */ /* 0x000ee20000000a00 */
[----:B0-----:R-:W-:-:S04]  /*1920*/  IMAD.WIDE.U32 R8, R3, 0x4, R8 ;  /* 0x0000000403087825 */ /* 0x001fc800078e0008 */
[----:B---3--:R-:W-:Y:S01]  /*1930*/  IMAD.WIDE.U32 R10, R3, 0x4, R10 ;  /* 0x00000004030a7825 */ /* 0x008fe200078e000a */
[----:B--2---:R-:W-:Y:S04]  /*1940*/  STG.E desc[UR10][R8.64], R5 ;  /* 0x0000000508007986 */ /* 0x004fe8000c10190a */
[----:B-1----:R-:W-:Y:S01]  /*1950*/  STG.E desc[UR10][R10.64], R7 ;  /* 0x000000070a007986 */ /* 0x002fe2000c10190a */
[----:B------:R-:W-:Y:S05]  /*1960*/  EXIT ;  /* 0x000000000000794d */ /* 0x000fea0003800000 */
.L_x_5:
        /* <DEDUP_REMOVED lines=9> */
.L_x_9:


//--------------------- .text._Z19fw_kernel_phase_oneILi16EEvjjPiS0_ --------------------------
	.section	.text._Z19fw_kernel_phase_oneILi16EEvjjPiS0_,"ax",@progbits
	.align	128
        .global         _Z19fw_kernel_phase_oneILi16EEvjjPiS0_
        .type           _Z19fw_kernel_phase_oneILi16EEvjjPiS0_,@function
        .size           _Z19fw_kernel_phase_oneILi16EEvjjPiS0_,(.L_x_10 - _Z19fw_kernel_phase_oneILi16EEvjjPiS0_)
        .other          _Z19fw_kernel_phase_oneILi16EEvjjPiS0_,@"STO_CUDA_ENTRY STV_DEFAULT"
_Z19fw_kernel_phase_oneILi16EEvjjPiS0_:
.text._Z19fw_kernel_phase_oneILi16EEvjjPiS0_:
[----:B------:R-:W-:Y:S01]  /*0000*/  LDC R1, c[0x0][0x37c] ;  /* 0x0000df00ff017b82 */ /* 0x000fe20000000800 */
[----:B------:R-:W0:Y:S07]  /*0010*/  S2R R9, SR_TID.Y ;  /* 0x0000000000097919 */ /* 0x000e2e0000002200 */
[----:B------:R-:W0:Y:S01]  /*0020*/  LDC.64 R2, c[0x0][0x380] ;  /* 0x0000e000ff027b82 */ /* 0x000e220000000a00 */
[----:B------:R-:W1:Y:S01]  /*0030*/  LDCU.64 UR8, c[0x0][0x358] ;  /* 0x00006b00ff0877ac */ /* 0x000e620008000a00 */
[----:B------:R-:W2:Y:S01]  /*0040*/  S2R R14, SR_TID.X ;  /* 0x00000000000e7919 */ /* 0x000ea20000002100 */
[----:B0-----:R-:W-:-:S02]  /*0050*/  IMAD R4, R2, 0x10, R9 ;  /* 0x0000001002047824 */ /* 0x001fc400078e0209 */
[----:B--2---:R-:W-:-:S05]  /*0060*/  IMAD R5, R2, 0x10, R14 ;  /* 0x0000001002057824 */ /* 0x004fca00078e020e */
[----:B------:R-:W-:-:S04]  /*0070*/  VIMNMX.U32 R2, PT, PT, R4, R5, !PT ;  /* 0x0000000504027248 */ /* 0x000fc80007fe0000 */
[----:B------:R-:W-:-:S13]  /*0080*/  ISETP.GE.U32.AND P0, PT, R2, R3, PT ;  /* 0x000000030200720c */ /* 0x000fda0003f06070 */
[----:B------:R-:W0:Y:S01]  /*0090*/  @!P0 LDC.64 R10, c[0x0][0x388] ;  /* 0x0000e200ff0a8b82 */ /* 0x000e220000000a00 */
[----:B------:R-:W-:-:S07]  /*00a0*/  @!P0 IMAD R7, R4, R3, R5 ;  /* 0x0000000304078224 */ /* 0x000fce00078e0205 */
[----:B------:R-:W2:Y:S01]  /*00b0*/  @!P0 LDC.64 R12, c[0x0][0x390] ;  /* 0x0000e400ff0c8b82 */ /* 0x000ea20000000a00 */
[----:B0-----:R-:W-:-:S06]  /*00c0*/  @!P0 IMAD.WIDE.U32 R10, R7, 0x4, R10 ;  /* 0x00000004070a8825 */ /* 0x001fcc00078e000a */
[----:B-1----:R-:W3:Y:S01]  /*00d0*/  @!P0 LDG.E R11, desc[UR8][R10.64] ;  /* 0x000000080a0b8981 */ /* 0x002ee2000c1e1900 */
[----:B--2---:R-:W-:-:S05]  /*00e0*/  @!P0 IMAD.WIDE.U32 R12, R7, 0x4, R12 ;  /* 0x00000004070c8825 */ /* 0x004fca00078e000c */
[----:B------:R-:W2:Y:S01]  /*00f0*/  @!P0 LDG.E R0, desc[UR8][R12.64] ;  /* 0x000000080c008981 */ /* 0x000ea2000c1e1900 */
[----:B------:R-:W0:Y:S01]  /*0100*/  S2UR UR6, SR_CgaCtaId ;  /* 0x00000000000679c3 */ /* 0x000e220000008800 */
[----:B------:R-:W-:Y:S02]  /*0110*/  UMOV UR4, 0x400 ;  /* 0x0000040000047882 */ /* 0x000fe40000000000 */
[----:B------:R-:W-:Y:S01]  /*0120*/  UIADD3 UR5, UPT, UPT, UR4, 0x400, URZ ;  /* 0x0000040004057890 */ /* 0x000fe2000fffe0ff */
[----:B------:R-:W-:Y:S01]  /*0130*/  @P0 IMAD.MOV.U32 R15, RZ, RZ, 0x3f3f3f3f ;  /* 0x3f3f3f3fff0f0424 */ /* 0x000fe200078e00ff */
[----:B------:R-:W-:Y:S01]  /*0140*/  @P0 MOV R16, 0xffffffff ;  /* 0xffffffff00100802 */ /* 0x000fe20000000f00 */
[----:B0-----:R-:W-:Y:S02]  /*0150*/  ULEA UR4, UR6, UR4, 0x18 ;  /* 0x0000000406047291 */ /* 0x001fe4000f8ec0ff */
[----:B------:R-:W-:-:S04]  /*0160*/  ULEA UR5, UR6, UR5, 0x18 ;  /* 0x0000000506057291 */ /* 0x000fc8000f8ec0ff */
[C---:B------:R-:W-:Y:S02]  /*0170*/  LEA R7, R9.reuse, UR4, 0x6 ;  /* 0x0000000409077c11 */ /* 0x040fe4000f8e30ff */
[----:B------:R-:W-:-:S03]  /*0180*/  LEA R9, R9, UR5, 0x6 ;  /* 0x0000000509097c11 */ /* 0x000fc6000f8e30ff */
[C---:B------:R-:W-:Y:S02]  /*0190*/  IMAD R6, R14.reuse, 0x4, R7 ;  /* 0x000000040e067824 */ /* 0x040fe400078e0207 */
[C---:B------:R-:W-:Y:S01]  /*01a0*/  IMAD R9, R14.reuse, 0x4, R9 ;  /* 0x000000040e097824 */ /* 0x040fe200078e0209 */
[----:B------:R-:W-:Y:S02]  /*01b0*/  LEA R8, R14, UR4, 0x2 ;  /* 0x000000040e087c11 */ /* 0x000fe4000f8e10ff */
[----:B---3--:R-:W-:Y:S04]  /*01c0*/  @!P0 STS [R6], R11 ;  /* 0x0000000b06008388 */ /* 0x008fe80000000800 */
[----:B--2---:R-:W-:Y:S04]  /*01d0*/  @!P0 STS [R9], R0 ;  /* 0x0000000009008388 */ /* 0x004fe80000000800 */
[----:B------:R-:W-:Y:S04]  /*01e0*/  @P0 STS [R6], R15 ;  /* 0x0000000f06000388 */ /* 0x000fe80000000800 */
[----:B------:R-:W-:Y:S01]  /*01f0*/  @P0 STS [R9], R16 ;  /* 0x0000001009000388 */ /* 0x000fe20000000800 */
[----:B------:R-:W-:Y:S06]  /*0200*/  BAR.SYNC.DEFER_BLOCKING 0x0 ;  /* 0x0000000000007b1d */ /* 0x000fec0000010000 */
[----:B------:R-:W-:Y:S04]  /*0210*/  LDS R10, [R7] ;  /* 0x00000000070a7984 */ /* 0x000fe80000000800 */
[----:B------:R-:W0:Y:S01]  /*0220*/  LDS R13, [R8] ;  /* 0x00000000080d7984 */ /* 0x000e220000000800 */
[----:B------:R-:W-:Y:S06]  /*0230*/  BAR.SYNC.DEFER_BLOCKING 0x0 ;  /* 0x0000000000007b1d */ /* 0x000fec0000010000 */
[----:B------:R-:W1:Y:S01]  /*0240*/  LDS R12, [R6] ;  /* 0x00000000060c7984 */ /* 0x000e620000000800 */
[----:B0-----:R-:W-:Y:S01]  /*0250*/  IMAD.IADD R13, R10, 0x1, R13 ;  /* 0x000000010a0d7824 */ /* 0x001fe200078e020d */
[----:B------:R-:W-:-:S04]  /*0260*/  LEA R10, R14, UR5, 0x2 ;  /* 0x000000050e0a7c11 */ /* 0x000fc8000f8e10ff */
        /* <DEDUP_REMOVED lines=153> */
[----:B------:R-:W-:Y:S01]  /*0c00*/  BAR.SYNC.DEFER_BLOCKING 0x0 ;  /* 0x0000000000007b1d */ /* 0x000fe20000010000 */
[----:B------:R-:W-:-:S05]  /*0c10*/  ISETP.GE.U32.AND P0, PT, R2, R3, PT ;  /* 0x000000030200720c */ /* 0x000fca0003f06070 */
[----:B0-----:R0:W-:Y:S08]  /*0c20*/  STS [R9], R0 ;  /* 0x0000000009007388 */ /* 0x0011f00000000800 */
[----:B------:R-:W-:Y:S05]  /*0c30*/  @P0 EXIT ;  /* 0x000000000000094d */ /* 0x000fea0003800000 */
[----:B------:R-:W1:Y:S01]  /*0c40*/  LDS R7, [R6] ;  /* 0x0000000006077984 */ /* 0x000e620000000800 */
[----:B0-----:R-:W0:Y:S01]  /*0c50*/  LDC.64 R8, c[0x0][0x388] ;  /* 0x0000e200ff087b82 */ /* 0x001e220000000a00 */
[----:B------:R-:W-:-:S07]  /*0c60*/  IMAD R3, R4, R3, R5 ;  /* 0x0000000304037224 */ /* 0x000fce00078e0205 */
[----:B------:R-:W2:Y:S01]  /*0c70*/  LDC.64 R10, c[0x0][0x390] ;  /* 0x0000e400ff0a7b82 */ /* 0x000ea20000000a00 */
[----:B0-----:R-:W-:-:S04]  /*0c80*/  IMAD.WIDE.U32 R8, R3, 0x4, R8 ;  /* 0x0000000403087825 */ /* 0x001fc800078e0008 */
[----:B--2---:R-:W-:Y:S01]  /*0c90*/  IMAD.WIDE.U32 R10, R3, 0x4, R10 ;  /* 0x00000004030a7825 */ /* 0x004fe200078e000a */
[----:B-1----:R-:W-:Y:S04]  /*0ca0*/  STG.E desc[UR8][R8.64], R7 ;  /* 0x0000000708007986 */ /* 0x002fe8000c101908 */
[----:B------:R-:W-:Y:S01]  /*0cb0*/  STG.E desc[UR8][R10.64], R0 ;  /* 0x000000000a007986 */ /* 0x000fe2000c101908 */
[----:B------:R-:W-:Y:S05]  /*0cc0*/  EXIT ;  /* 0x000000000000794d */ /* 0x000fea0003800000 */
.L_x_6:
        /* <DEDUP_REMOVED lines=11> */
.L_x_10:


//--------------------- .text._Z15wake_gpu_kerneli --------------------------
	.section	.text._Z15wake_gpu_kerneli,"ax",@progbits
	.align	128
        .global         _Z15wake_gpu_kerneli
        .type           _Z15wake_gpu_kerneli,@function
        .size           _Z15wake_gpu_kerneli,(.L_x_11 - _Z15wake_gpu_kerneli)
        .other          _Z15wake_gpu_kerneli,@"STO_CUDA_ENTRY STV_DEFAULT"
_Z15wake_gpu_kerneli:
.text._Z15wake_gpu_kerneli:
[----:B------:R-:W-:Y:S01]  /*0000*/  LDC R1, c[0x0][0x37c] ;  /* 0x0000df00ff017b82 */ /* 0x000fe20000000800 */
[----:B------:R-:W-:Y:S05]  /*0010*/  EXIT ;  /* 0x000000000000794d */ /* 0x000fea0003800000 */
.L_x_7:
        /* <DEDUP_REMOVED lines=14> */
.L_x_11:


//--------------------- .nv.shared._Z21fw_kernel_phase_threeILi16EEvjjPiS0_ --------------------------
	.section	.nv.shared._Z21fw_kernel_phase_threeILi16EEvjjPiS0_,"aw",@nobits
	.sectionflags	@""
	.align	4
.nv.shared._Z21fw_kernel_phase_threeILi16EEvjjPiS0_:
	.zero		4096


//--------------------- .nv.shared.reserved.0     --------------------------
	.section	.nv.shared.reserved.0,"aw",@nobits
	.weak		__nv_reservedSMEM_offset_0_alias
	.size		__nv_reservedSMEM_offset_0_alias, 0, 64
	.other		__nv_reservedSMEM_offset_0_alias,@"STO_CUDA_RESERVED_SHARED STV_DEFAULT"
__nv_reservedSMEM_offset_0_alias:
	.zero		0
	.zero		64


//--------------------- .nv.shared._Z19fw_kernel_phase_twoILi16EEvjjPiS0_ --------------------------
	.section	.nv.shared._Z19fw_kernel_phase_twoILi16EEvjjPiS0_,"aw",@nobits
	.sectionflags	@""
	.align	4
.nv.shared._Z19fw_kernel_phase_twoILi16EEvjjPiS0_:
	.zero		5120


//--------------------- .nv.shared._Z19fw_kernel_phase_oneILi16EEvjjPiS0_ --------------------------
	.section	.nv.shared._Z19fw_kernel_phase_oneILi16EEvjjPiS0_,"aw",@nobits
	.sectionflags	@""
	.align	4
.nv.shared._Z19fw_kernel_phase_oneILi16EEvjjPiS0_:
	.zero		3072


//--------------------- .nv.constant0._Z21fw_kernel_phase_threeILi16EEvjjPiS0_ --------------------------
	.section	.nv.constant0._Z21fw_kernel_phase_threeILi16EEvjjPiS0_,"a",@progbits
	.sectionflags	@""
	.align	4
.nv.constant0._Z21fw_kernel_phase_threeILi16EEvjjPiS0_:
	.zero		920


//--------------------- .nv.constant0._Z19fw_kernel_phase_twoILi16EEvjjPiS0_ --------------------------
	.section	.nv.constant0._Z19fw_kernel_phase_twoILi16EEvjjPiS0_,"a",@progbits
	.sectionflags	@""
	.align	4
.nv.constant0._Z19fw_kernel_phase_twoILi16EEvjjPiS0_:
	.zero		920


//--------------------- .nv.constant0._Z19fw_kernel_phase_oneILi16EEvjjPiS0_ --------------------------
	.section	.nv.constant0._Z19fw_kernel_phase_oneILi16EEvjjPiS0_,"a",@progbits
	.sectionflags	@""
	.align	4
.nv.constant0._Z19fw_kernel_phase_oneILi16EEvjjPiS0_:
	.zero		920


//--------------------- .nv.constant0._Z15wake_gpu_kerneli --------------------------
	.section	.nv.constant0._Z15wake_gpu_kerneli,"a",@progbits
	.sectionflags	@""
	.align	4
.nv.constant0._Z15wake_gpu_kerneli:
	.zero		900


//--------------------- SYMBOLS --------------------------

	.type		.nv.reservedSmem.offset0,@object
	.size		.nv.reservedSmem.offset0,0x4
	.type		.nv.reservedSmem.cap,@object
	.size		.nv.reservedSmem.cap,0x4
